//
// Generated by NVIDIA NVVM Compiler
//
// Compiler Build ID: CL-36424714
// Cuda compilation tools, release 13.0, V13.0.88
// Based on NVVM 20.0.0
//

.version 9.0
.target sm_100
.address_size 64

	// .globl	nullSpace1dBatchKernel

.visible .entry nullSpace1dBatchKernel(
	.param .u64 .ptr .align 1 nullSpace1dBatchKernel_param_0,
	.param .u32 nullSpace1dBatchKernel_param_1,
	.param .u64 .ptr .align 1 nullSpace1dBatchKernel_param_2,
	.param .u32 nullSpace1dBatchKernel_param_3,
	.param .u32 nullSpace1dBatchKernel_param_4,
	.param .u32 nullSpace1dBatchKernel_param_5,
	.param .f64 nullSpace1dBatchKernel_param_6,
	.param .u64 .ptr .align 1 nullSpace1dBatchKernel_param_7
)
{
	.reg .pred 	%p<48>;
	.reg .b16 	%rs<11>;
	.reg .b32 	%r<204>;
	.reg .b64 	%rd<415>;
	.reg .b64 	%fd<234>;

	ld.param.u64 	%rd14, [nullSpace1dBatchKernel_param_0];
	ld.param.u32 	%r84, [nullSpace1dBatchKernel_param_1];
	ld.param.u32 	%r87, [nullSpace1dBatchKernel_param_4];
	ld.param.u32 	%r86, [nullSpace1dBatchKernel_param_5];
	ld.param.f64 	%fd12, [nullSpace1dBatchKernel_param_6];
	ld.param.u64 	%rd16, [nullSpace1dBatchKernel_param_7];
	mov.u32 	%r88, %ctaid.x;
	mov.u32 	%r89, %ntid.x;
	mov.u32 	%r90, %tid.x;
	mad.lo.s32 	%r1, %r88, %r89, %r90;
	setp.ge.s32 	%p1, %r1, %r87;
	@%p1 bra 	$L__BB0_64;
	cvta.to.global.u64 	%rd17, %rd16;
	cvta.to.global.u64 	%rd18, %rd14;
	mul.lo.s32 	%r91, %r84, %r1;
	mul.lo.s32 	%r92, %r91, %r86;
	mul.wide.s32 	%rd19, %r92, 8;
	add.s64 	%rd1, %rd18, %rd19;
	mul.lo.s32 	%r93, %r86, %r1;
	mul.wide.s32 	%rd20, %r93, 4;
	add.s64 	%rd2, %rd17, %rd20;
	setp.lt.s32 	%p2, %r86, 1;
	@%p2 bra 	$L__BB0_34;
	and.b32  	%r2, %r86, 15;
	and.b32  	%r3, %r86, 7;
	and.b32  	%r4, %r86, 3;
	and.b32  	%r5, %r86, 2147483632;
	and.b32  	%r6, %r86, 2147483640;
	and.b32  	%r7, %r86, 1;
	mov.b32 	%r173, 0;
$L__BB0_3:
	mul.lo.s32 	%r9, %r173, %r84;
	mov.u32 	%r174, %r173;
$L__BB0_4:
	mov.u32 	%r10, %r174;
	add.s32 	%r95, %r10, %r9;
	mul.wide.s32 	%rd21, %r95, 8;
	add.s64 	%rd22, %rd1, %rd21;
	ld.global.f64 	%fd13, [%rd22];
	abs.f64 	%fd14, %fd13;
	setp.le.f64 	%p3, %fd14, %fd12;
	setp.lt.s32 	%p4, %r10, %r86;
	and.pred  	%p5, %p4, %p3;
	add.s32 	%r174, %r10, 1;
	@%p5 bra 	$L__BB0_4;
	mul.wide.u32 	%rd23, %r173, 8;
	add.s64 	%rd3, %rd1, %rd23;
	setp.ge.s32 	%p6, %r10, %r86;
	setp.eq.s32 	%p7, %r10, %r173;
	or.pred  	%p8, %p7, %p6;
	@%p8 bra 	$L__BB0_19;
	setp.lt.u32 	%p9, %r86, 16;
	cvt.u64.u32 	%rd4, %r10;
	mov.b32 	%r177, 0;
	@%p9 bra 	$L__BB0_9;
	mov.b32 	%r175, 0;
$L__BB0_8:
	.pragma "nounroll";
	mul.lo.s32 	%r98, %r175, %r84;
	cvt.s64.s32 	%rd24, %r98;
	mul.wide.s32 	%rd25, %r98, 8;
	add.s64 	%rd26, %rd3, %rd25;
	add.s64 	%rd27, %rd24, %rd4;
	shl.b64 	%rd28, %rd27, 3;
	add.s64 	%rd29, %rd1, %rd28;
	ld.global.f64 	%fd15, [%rd26];
	ld.global.f64 	%fd16, [%rd29];
	st.global.f64 	[%rd26], %fd16;
	st.global.f64 	[%rd29], %fd15;
	add.s32 	%r99, %r98, %r84;
	cvt.s64.s32 	%rd30, %r99;
	mul.wide.s32 	%rd31, %r84, 8;
	add.s64 	%rd32, %rd26, %rd31;
	add.s64 	%rd33, %rd30, %rd4;
	shl.b64 	%rd34, %rd33, 3;
	add.s64 	%rd35, %rd1, %rd34;
	ld.global.f64 	%fd17, [%rd32];
	ld.global.f64 	%fd18, [%rd35];
	st.global.f64 	[%rd32], %fd18;
	st.global.f64 	[%rd35], %fd17;
	add.s32 	%r100, %r99, %r84;
	cvt.s64.s32 	%rd36, %r100;
	add.s64 	%rd37, %rd32, %rd31;
	add.s64 	%rd38, %rd36, %rd4;
	shl.b64 	%rd39, %rd38, 3;
	add.s64 	%rd40, %rd1, %rd39;
	ld.global.f64 	%fd19, [%rd37];
	ld.global.f64 	%fd20, [%rd40];
	st.global.f64 	[%rd37], %fd20;
	st.global.f64 	[%rd40], %fd19;
	add.s32 	%r101, %r100, %r84;
	cvt.s64.s32 	%rd41, %r101;
	add.s64 	%rd42, %rd37, %rd31;
	add.s64 	%rd43, %rd41, %rd4;
	shl.b64 	%rd44, %rd43, 3;
	add.s64 	%rd45, %rd1, %rd44;
	ld.global.f64 	%fd21, [%rd42];
	ld.global.f64 	%fd22, [%rd45];
	st.global.f64 	[%rd42], %fd22;
	st.global.f64 	[%rd45], %fd21;
	add.s32 	%r102, %r101, %r84;
	cvt.s64.s32 	%rd46, %r102;
	add.s64 	%rd47, %rd42, %rd31;
	add.s64 	%rd48, %rd46, %rd4;
	shl.b64 	%rd49, %rd48, 3;
	add.s64 	%rd50, %rd1, %rd49;
	ld.global.f64 	%fd23, [%rd47];
	ld.global.f64 	%fd24, [%rd50];
	st.global.f64 	[%rd47], %fd24;
	st.global.f64 	[%rd50], %fd23;
	add.s32 	%r103, %r102, %r84;
	cvt.s64.s32 	%rd51, %r103;
	add.s64 	%rd52, %rd47, %rd31;
	add.s64 	%rd53, %rd51, %rd4;
	shl.b64 	%rd54, %rd53, 3;
	add.s64 	%rd55, %rd1, %rd54;
	ld.global.f64 	%fd25, [%rd52];
	ld.global.f64 	%fd26, [%rd55];
	st.global.f64 	[%rd52], %fd26;
	st.global.f64 	[%rd55], %fd25;
	add.s32 	%r104, %r103, %r84;
	cvt.s64.s32 	%rd56, %r104;
	add.s64 	%rd57, %rd52, %rd31;
	add.s64 	%rd58, %rd56, %rd4;
	shl.b64 	%rd59, %rd58, 3;
	add.s64 	%rd60, %rd1, %rd59;
	ld.global.f64 	%fd27, [%rd57];
	ld.global.f64 	%fd28, [%rd60];
	st.global.f64 	[%rd57], %fd28;
	st.global.f64 	[%rd60], %fd27;
	add.s32 	%r105, %r104, %r84;
	cvt.s64.s32 	%rd61, %r105;
	add.s64 	%rd62, %rd57, %rd31;
	add.s64 	%rd63, %rd61, %rd4;
	shl.b64 	%rd64, %rd63, 3;
	add.s64 	%rd65, %rd1, %rd64;
	ld.global.f64 	%fd29, [%rd62];
	ld.global.f64 	%fd30, [%rd65];
	st.global.f64 	[%rd62], %fd30;
	st.global.f64 	[%rd65], %fd29;
	add.s32 	%r106, %r105, %r84;
	cvt.s64.s32 	%rd66, %r106;
	add.s64 	%rd67, %rd62, %rd31;
	add.s64 	%rd68, %rd66, %rd4;
	shl.b64 	%rd69, %rd68, 3;
	add.s64 	%rd70, %rd1, %rd69;
	ld.global.f64 	%fd31, [%rd67];
	ld.global.f64 	%fd32, [%rd70];
	st.global.f64 	[%rd67], %fd32;
	st.global.f64 	[%rd70], %fd31;
	add.s32 	%r107, %r106, %r84;
	cvt.s64.s32 	%rd71, %r107;
	add.s64 	%rd72, %rd67, %rd31;
	add.s64 	%rd73, %rd71, %rd4;
	shl.b64 	%rd74, %rd73, 3;
	add.s64 	%rd75, %rd1, %rd74;
	ld.global.f64 	%fd33, [%rd72];
	ld.global.f64 	%fd34, [%rd75];
	st.global.f64 	[%rd72], %fd34;
	st.global.f64 	[%rd75], %fd33;
	add.s32 	%r108, %r107, %r84;
	cvt.s64.s32 	%rd76, %r108;
	add.s64 	%rd77, %rd72, %rd31;
	add.s64 	%rd78, %rd76, %rd4;
	shl.b64 	%rd79, %rd78, 3;
	add.s64 	%rd80, %rd1, %rd79;
	ld.global.f64 	%fd35, [%rd77];
	ld.global.f64 	%fd36, [%rd80];
	st.global.f64 	[%rd77], %fd36;
	st.global.f64 	[%rd80], %fd35;
	add.s32 	%r109, %r108, %r84;
	cvt.s64.s32 	%rd81, %r109;
	add.s64 	%rd82, %rd77, %rd31;
	add.s64 	%rd83, %rd81, %rd4;
	shl.b64 	%rd84, %rd83, 3;
	add.s64 	%rd85, %rd1, %rd84;
	ld.global.f64 	%fd37, [%rd82];
	ld.global.f64 	%fd38, [%rd85];
	st.global.f64 	[%rd82], %fd38;
	st.global.f64 	[%rd85], %fd37;
	add.s32 	%r110, %r109, %r84;
	cvt.s64.s32 	%rd86, %r110;
	add.s64 	%rd87, %rd82, %rd31;
	add.s64 	%rd88, %rd86, %rd4;
	shl.b64 	%rd89, %rd88, 3;
	add.s64 	%rd90, %rd1, %rd89;
	ld.global.f64 	%fd39, [%rd87];
	ld.global.f64 	%fd40, [%rd90];
	st.global.f64 	[%rd87], %fd40;
	st.global.f64 	[%rd90], %fd39;
	add.s32 	%r111, %r110, %r84;
	cvt.s64.s32 	%rd91, %r111;
	add.s64 	%rd92, %rd87, %rd31;
	add.s64 	%rd93, %rd91, %rd4;
	shl.b64 	%rd94, %rd93, 3;
	add.s64 	%rd95, %rd1, %rd94;
	ld.global.f64 	%fd41, [%rd92];
	ld.global.f64 	%fd42, [%rd95];
	st.global.f64 	[%rd92], %fd42;
	st.global.f64 	[%rd95], %fd41;
	add.s32 	%r112, %r111, %r84;
	cvt.s64.s32 	%rd96, %r112;
	add.s64 	%rd97, %rd92, %rd31;
	add.s64 	%rd98, %rd96, %rd4;
	shl.b64 	%rd99, %rd98, 3;
	add.s64 	%rd100, %rd1, %rd99;
	ld.global.f64 	%fd43, [%rd97];
	ld.global.f64 	%fd44, [%rd100];
	st.global.f64 	[%rd97], %fd44;
	st.global.f64 	[%rd100], %fd43;
	add.s32 	%r113, %r112, %r84;
	cvt.s64.s32 	%rd101, %r113;
	add.s64 	%rd102, %rd97, %rd31;
	add.s64 	%rd103, %rd101, %rd4;
	shl.b64 	%rd104, %rd103, 3;
	add.s64 	%rd105, %rd1, %rd104;
	ld.global.f64 	%fd45, [%rd102];
	ld.global.f64 	%fd46, [%rd105];
	st.global.f64 	[%rd102], %fd46;
	st.global.f64 	[%rd105], %fd45;
	add.s32 	%r175, %r175, 16;
	setp.ne.s32 	%p10, %r175, %r5;
	mov.u32 	%r177, %r5;
	@%p10 bra 	$L__BB0_8;
$L__BB0_9:
	setp.eq.s32 	%p11, %r2, 0;
	@%p11 bra 	$L__BB0_19;
	add.s32 	%r114, %r2, -1;
	setp.lt.u32 	%p12, %r114, 7;
	@%p12 bra 	$L__BB0_12;
	mul.lo.s32 	%r115, %r177, %r84;
	cvt.s64.s32 	%rd106, %r115;
	mul.wide.s32 	%rd107, %r115, 8;
	add.s64 	%rd108, %rd3, %rd107;
	add.s64 	%rd109, %rd106, %rd4;
	shl.b64 	%rd110, %rd109, 3;
	add.s64 	%rd111, %rd1, %rd110;
	ld.global.f64 	%fd47, [%rd108];
	ld.global.f64 	%fd48, [%rd111];
	st.global.f64 	[%rd108], %fd48;
	st.global.f64 	[%rd111], %fd47;
	add.s32 	%r116, %r115, %r84;
	cvt.s64.s32 	%rd112, %r116;
	mul.wide.s32 	%rd113, %r84, 8;
	add.s64 	%rd114, %rd108, %rd113;
	add.s64 	%rd115, %rd112, %rd4;
	shl.b64 	%rd116, %rd115, 3;
	add.s64 	%rd117, %rd1, %rd116;
	ld.global.f64 	%fd49, [%rd114];
	ld.global.f64 	%fd50, [%rd117];
	st.global.f64 	[%rd114], %fd50;
	st.global.f64 	[%rd117], %fd49;
	add.s32 	%r117, %r116, %r84;
	cvt.s64.s32 	%rd118, %r117;
	add.s64 	%rd119, %rd114, %rd113;
	add.s64 	%rd120, %rd118, %rd4;
	shl.b64 	%rd121, %rd120, 3;
	add.s64 	%rd122, %rd1, %rd121;
	ld.global.f64 	%fd51, [%rd119];
	ld.global.f64 	%fd52, [%rd122];
	st.global.f64 	[%rd119], %fd52;
	st.global.f64 	[%rd122], %fd51;
	add.s32 	%r118, %r117, %r84;
	cvt.s64.s32 	%rd123, %r118;
	add.s64 	%rd124, %rd119, %rd113;
	add.s64 	%rd125, %rd123, %rd4;
	shl.b64 	%rd126, %rd125, 3;
	add.s64 	%rd127, %rd1, %rd126;
	ld.global.f64 	%fd53, [%rd124];
	ld.global.f64 	%fd54, [%rd127];
	st.global.f64 	[%rd124], %fd54;
	st.global.f64 	[%rd127], %fd53;
	add.s32 	%r119, %r118, %r84;
	cvt.s64.s32 	%rd128, %r119;
	add.s64 	%rd129, %rd124, %rd113;
	add.s64 	%rd130, %rd128, %rd4;
	shl.b64 	%rd131, %rd130, 3;
	add.s64 	%rd132, %rd1, %rd131;
	ld.global.f64 	%fd55, [%rd129];
	ld.global.f64 	%fd56, [%rd132];
	st.global.f64 	[%rd129], %fd56;
	st.global.f64 	[%rd132], %fd55;
	add.s32 	%r120, %r119, %r84;
	cvt.s64.s32 	%rd133, %r120;
	add.s64 	%rd134, %rd129, %rd113;
	add.s64 	%rd135, %rd133, %rd4;
	shl.b64 	%rd136, %rd135, 3;
	add.s64 	%rd137, %rd1, %rd136;
	ld.global.f64 	%fd57, [%rd134];
	ld.global.f64 	%fd58, [%rd137];
	st.global.f64 	[%rd134], %fd58;
	st.global.f64 	[%rd137], %fd57;
	add.s32 	%r121, %r120, %r84;
	cvt.s64.s32 	%rd138, %r121;
	add.s64 	%rd139, %rd134, %rd113;
	add.s64 	%rd140, %rd138, %rd4;
	shl.b64 	%rd141, %rd140, 3;
	add.s64 	%rd142, %rd1, %rd141;
	ld.global.f64 	%fd59, [%rd139];
	ld.global.f64 	%fd60, [%rd142];
	st.global.f64 	[%rd139], %fd60;
	st.global.f64 	[%rd142], %fd59;
	add.s32 	%r122, %r121, %r84;
	cvt.s64.s32 	%rd143, %r122;
	add.s64 	%rd144, %rd139, %rd113;
	add.s64 	%rd145, %rd143, %rd4;
	shl.b64 	%rd146, %rd145, 3;
	add.s64 	%rd147, %rd1, %rd146;
	ld.global.f64 	%fd61, [%rd144];
	ld.global.f64 	%fd62, [%rd147];
	st.global.f64 	[%rd144], %fd62;
	st.global.f64 	[%rd147], %fd61;
	add.s32 	%r177, %r177, 8;
$L__BB0_12:
	setp.eq.s32 	%p13, %r3, 0;
	@%p13 bra 	$L__BB0_19;
	add.s32 	%r123, %r3, -1;
	setp.lt.u32 	%p14, %r123, 3;
	@%p14 bra 	$L__BB0_15;
	mul.lo.s32 	%r124, %r177, %r84;
	cvt.s64.s32 	%rd148, %r124;
	mul.wide.s32 	%rd149, %r124, 8;
	add.s64 	%rd150, %rd3, %rd149;
	add.s64 	%rd151, %rd148, %rd4;
	shl.b64 	%rd152, %rd151, 3;
	add.s64 	%rd153, %rd1, %rd152;
	ld.global.f64 	%fd63, [%rd150];
	ld.global.f64 	%fd64, [%rd153];
	st.global.f64 	[%rd150], %fd64;
	st.global.f64 	[%rd153], %fd63;
	add.s32 	%r125, %r124, %r84;
	cvt.s64.s32 	%rd154, %r125;
	mul.wide.s32 	%rd155, %r84, 8;
	add.s64 	%rd156, %rd150, %rd155;
	add.s64 	%rd157, %rd154, %rd4;
	shl.b64 	%rd158, %rd157, 3;
	add.s64 	%rd159, %rd1, %rd158;
	ld.global.f64 	%fd65, [%rd156];
	ld.global.f64 	%fd66, [%rd159];
	st.global.f64 	[%rd156], %fd66;
	st.global.f64 	[%rd159], %fd65;
	add.s32 	%r126, %r125, %r84;
	cvt.s64.s32 	%rd160, %r126;
	add.s64 	%rd161, %rd156, %rd155;
	add.s64 	%rd162, %rd160, %rd4;
	shl.b64 	%rd163, %rd162, 3;
	add.s64 	%rd164, %rd1, %rd163;
	ld.global.f64 	%fd67, [%rd161];
	ld.global.f64 	%fd68, [%rd164];
	st.global.f64 	[%rd161], %fd68;
	st.global.f64 	[%rd164], %fd67;
	add.s32 	%r127, %r126, %r84;
	cvt.s64.s32 	%rd165, %r127;
	add.s64 	%rd166, %rd161, %rd155;
	add.s64 	%rd167, %rd165, %rd4;
	shl.b64 	%rd168, %rd167, 3;
	add.s64 	%rd169, %rd1, %rd168;
	ld.global.f64 	%fd69, [%rd166];
	ld.global.f64 	%fd70, [%rd169];
	st.global.f64 	[%rd166], %fd70;
	st.global.f64 	[%rd169], %fd69;
	add.s32 	%r177, %r177, 4;
$L__BB0_15:
	setp.eq.s32 	%p15, %r4, 0;
	@%p15 bra 	$L__BB0_19;
	setp.eq.s32 	%p16, %r4, 1;
	mul.lo.s32 	%r19, %r177, %r84;
	cvt.s64.s32 	%rd170, %r19;
	mul.wide.s32 	%rd171, %r19, 8;
	add.s64 	%rd5, %rd3, %rd171;
	add.s64 	%rd172, %rd170, %rd4;
	shl.b64 	%rd173, %rd172, 3;
	add.s64 	%rd174, %rd1, %rd173;
	ld.global.f64 	%fd71, [%rd5];
	ld.global.f64 	%fd72, [%rd174];
	st.global.f64 	[%rd5], %fd72;
	st.global.f64 	[%rd174], %fd71;
	@%p16 bra 	$L__BB0_19;
	setp.eq.s32 	%p17, %r4, 2;
	add.s32 	%r20, %r19, %r84;
	cvt.s64.s32 	%rd175, %r20;
	mul.wide.s32 	%rd6, %r84, 8;
	add.s64 	%rd7, %rd5, %rd6;
	add.s64 	%rd176, %rd175, %rd4;
	shl.b64 	%rd177, %rd176, 3;
	add.s64 	%rd178, %rd1, %rd177;
	ld.global.f64 	%fd73, [%rd7];
	ld.global.f64 	%fd74, [%rd178];
	st.global.f64 	[%rd7], %fd74;
	st.global.f64 	[%rd178], %fd73;
	@%p17 bra 	$L__BB0_19;
	add.s32 	%r128, %r20, %r84;
	cvt.s64.s32 	%rd179, %r128;
	add.s64 	%rd180, %rd7, %rd6;
	add.s64 	%rd181, %rd179, %rd4;
	shl.b64 	%rd182, %rd181, 3;
	add.s64 	%rd183, %rd1, %rd182;
	ld.global.f64 	%fd75, [%rd180];
	ld.global.f64 	%fd76, [%rd183];
	st.global.f64 	[%rd180], %fd76;
	st.global.f64 	[%rd183], %fd75;
$L__BB0_19:
	mul.wide.u32 	%rd184, %r173, 4;
	add.s64 	%rd185, %rd2, %rd184;
	st.global.u32 	[%rd185], %r10;
	mul.wide.s32 	%rd186, %r9, 8;
	add.s64 	%rd8, %rd3, %rd186;
	add.s32 	%r173, %r173, 1;
	setp.ge.s32 	%p18, %r173, %r86;
	@%p18 bra 	$L__BB0_33;
	ld.global.f64 	%fd1, [%rd8];
	mov.u32 	%r182, %r173;
	bra.uni 	$L__BB0_30;
$L__BB0_21:
	setp.eq.s32 	%p21, %r3, 0;
	@%p21 bra 	$L__BB0_29;
	add.s32 	%r140, %r3, -1;
	setp.lt.u32 	%p22, %r140, 3;
	@%p22 bra 	$L__BB0_24;
	mul.lo.s32 	%r141, %r180, %r84;
	cvt.s64.s32 	%rd231, %r141;
	mul.wide.s32 	%rd232, %r141, 8;
	add.s64 	%rd233, %rd3, %rd232;
	ld.global.f64 	%fd110, [%rd233];
	mul.f64 	%fd111, %fd2, %fd110;
	add.s64 	%rd234, %rd231, %rd9;
	shl.b64 	%rd235, %rd234, 3;
	add.s64 	%rd236, %rd1, %rd235;
	ld.global.f64 	%fd112, [%rd236];
	sub.f64 	%fd113, %fd112, %fd111;
	st.global.f64 	[%rd236], %fd113;
	add.s32 	%r142, %r141, %r84;
	cvt.s64.s32 	%rd237, %r142;
	mul.wide.s32 	%rd238, %r84, 8;
	add.s64 	%rd239, %rd233, %rd238;
	ld.global.f64 	%fd114, [%rd239];
	mul.f64 	%fd115, %fd2, %fd114;
	add.s64 	%rd240, %rd237, %rd9;
	shl.b64 	%rd241, %rd240, 3;
	add.s64 	%rd242, %rd1, %rd241;
	ld.global.f64 	%fd116, [%rd242];
	sub.f64 	%fd117, %fd116, %fd115;
	st.global.f64 	[%rd242], %fd117;
	add.s32 	%r143, %r142, %r84;
	cvt.s64.s32 	%rd243, %r143;
	add.s64 	%rd244, %rd239, %rd238;
	ld.global.f64 	%fd118, [%rd244];
	mul.f64 	%fd119, %fd2, %fd118;
	add.s64 	%rd245, %rd243, %rd9;
	shl.b64 	%rd246, %rd245, 3;
	add.s64 	%rd247, %rd1, %rd246;
	ld.global.f64 	%fd120, [%rd247];
	sub.f64 	%fd121, %fd120, %fd119;
	st.global.f64 	[%rd247], %fd121;
	add.s32 	%r144, %r143, %r84;
	cvt.s64.s32 	%rd248, %r144;
	add.s64 	%rd249, %rd244, %rd238;
	ld.global.f64 	%fd122, [%rd249];
	mul.f64 	%fd123, %fd2, %fd122;
	add.s64 	%rd250, %rd248, %rd9;
	shl.b64 	%rd251, %rd250, 3;
	add.s64 	%rd252, %rd1, %rd251;
	ld.global.f64 	%fd124, [%rd252];
	sub.f64 	%fd125, %fd124, %fd123;
	st.global.f64 	[%rd252], %fd125;
	add.s32 	%r180, %r180, 4;
$L__BB0_24:
	setp.eq.s32 	%p23, %r4, 0;
	@%p23 bra 	$L__BB0_29;
	setp.eq.s32 	%p24, %r4, 1;
	@%p24 bra 	$L__BB0_27;
	mul.lo.s32 	%r145, %r180, %r84;
	cvt.s64.s32 	%rd253, %r145;
	mul.wide.s32 	%rd254, %r145, 8;
	add.s64 	%rd255, %rd3, %rd254;
	ld.global.f64 	%fd126, [%rd255];
	mul.f64 	%fd127, %fd2, %fd126;
	add.s64 	%rd256, %rd253, %rd9;
	shl.b64 	%rd257, %rd256, 3;
	add.s64 	%rd258, %rd1, %rd257;
	ld.global.f64 	%fd128, [%rd258];
	sub.f64 	%fd129, %fd128, %fd127;
	st.global.f64 	[%rd258], %fd129;
	add.s32 	%r146, %r145, %r84;
	cvt.s64.s32 	%rd259, %r146;
	mul.wide.s32 	%rd260, %r84, 8;
	add.s64 	%rd261, %rd255, %rd260;
	ld.global.f64 	%fd130, [%rd261];
	mul.f64 	%fd131, %fd2, %fd130;
	add.s64 	%rd262, %rd259, %rd9;
	shl.b64 	%rd263, %rd262, 3;
	add.s64 	%rd264, %rd1, %rd263;
	ld.global.f64 	%fd132, [%rd264];
	sub.f64 	%fd133, %fd132, %fd131;
	st.global.f64 	[%rd264], %fd133;
	add.s32 	%r180, %r180, 2;
$L__BB0_27:
	setp.eq.s32 	%p25, %r7, 0;
	@%p25 bra 	$L__BB0_29;
	mul.lo.s32 	%r147, %r180, %r84;
	cvt.s64.s32 	%rd265, %r147;
	mul.wide.s32 	%rd266, %r147, 8;
	add.s64 	%rd267, %rd3, %rd266;
	ld.global.f64 	%fd134, [%rd267];
	mul.f64 	%fd135, %fd2, %fd134;
	add.s64 	%rd268, %rd265, %rd9;
	shl.b64 	%rd269, %rd268, 3;
	add.s64 	%rd270, %rd1, %rd269;
	ld.global.f64 	%fd136, [%rd270];
	sub.f64 	%fd137, %fd136, %fd135;
	st.global.f64 	[%rd270], %fd137;
$L__BB0_29:
	cvt.u32.u64 	%r148, %rd9;
	add.s32 	%r182, %r148, 1;
	setp.eq.s32 	%p26, %r182, %r86;
	@%p26 bra 	$L__BB0_33;
$L__BB0_30:
	setp.lt.u32 	%p19, %r86, 8;
	add.s32 	%r130, %r182, %r9;
	mul.wide.s32 	%rd187, %r130, 8;
	add.s64 	%rd188, %rd1, %rd187;
	ld.global.f64 	%fd77, [%rd188];
	div.rn.f64 	%fd2, %fd77, %fd1;
	cvt.u64.u32 	%rd9, %r182;
	mov.b32 	%r180, 0;
	@%p19 bra 	$L__BB0_21;
	mov.b32 	%r183, 0;
$L__BB0_32:
	.pragma "nounroll";
	mul.lo.s32 	%r132, %r183, %r84;
	cvt.s64.s32 	%rd189, %r132;
	mul.wide.s32 	%rd190, %r132, 8;
	add.s64 	%rd191, %rd3, %rd190;
	ld.global.f64 	%fd78, [%rd191];
	mul.f64 	%fd79, %fd2, %fd78;
	add.s64 	%rd192, %rd189, %rd9;
	shl.b64 	%rd193, %rd192, 3;
	add.s64 	%rd194, %rd1, %rd193;
	ld.global.f64 	%fd80, [%rd194];
	sub.f64 	%fd81, %fd80, %fd79;
	st.global.f64 	[%rd194], %fd81;
	add.s32 	%r133, %r132, %r84;
	cvt.s64.s32 	%rd195, %r133;
	mul.wide.s32 	%rd196, %r84, 8;
	add.s64 	%rd197, %rd191, %rd196;
	ld.global.f64 	%fd82, [%rd197];
	mul.f64 	%fd83, %fd2, %fd82;
	add.s64 	%rd198, %rd195, %rd9;
	shl.b64 	%rd199, %rd198, 3;
	add.s64 	%rd200, %rd1, %rd199;
	ld.global.f64 	%fd84, [%rd200];
	sub.f64 	%fd85, %fd84, %fd83;
	st.global.f64 	[%rd200], %fd85;
	add.s32 	%r134, %r133, %r84;
	cvt.s64.s32 	%rd201, %r134;
	add.s64 	%rd202, %rd197, %rd196;
	ld.global.f64 	%fd86, [%rd202];
	mul.f64 	%fd87, %fd2, %fd86;
	add.s64 	%rd203, %rd201, %rd9;
	shl.b64 	%rd204, %rd203, 3;
	add.s64 	%rd205, %rd1, %rd204;
	ld.global.f64 	%fd88, [%rd205];
	sub.f64 	%fd89, %fd88, %fd87;
	st.global.f64 	[%rd205], %fd89;
	add.s32 	%r135, %r134, %r84;
	cvt.s64.s32 	%rd206, %r135;
	add.s64 	%rd207, %rd202, %rd196;
	ld.global.f64 	%fd90, [%rd207];
	mul.f64 	%fd91, %fd2, %fd90;
	add.s64 	%rd208, %rd206, %rd9;
	shl.b64 	%rd209, %rd208, 3;
	add.s64 	%rd210, %rd1, %rd209;
	ld.global.f64 	%fd92, [%rd210];
	sub.f64 	%fd93, %fd92, %fd91;
	st.global.f64 	[%rd210], %fd93;
	add.s32 	%r136, %r135, %r84;
	cvt.s64.s32 	%rd211, %r136;
	add.s64 	%rd212, %rd207, %rd196;
	ld.global.f64 	%fd94, [%rd212];
	mul.f64 	%fd95, %fd2, %fd94;
	add.s64 	%rd213, %rd211, %rd9;
	shl.b64 	%rd214, %rd213, 3;
	add.s64 	%rd215, %rd1, %rd214;
	ld.global.f64 	%fd96, [%rd215];
	sub.f64 	%fd97, %fd96, %fd95;
	st.global.f64 	[%rd215], %fd97;
	add.s32 	%r137, %r136, %r84;
	cvt.s64.s32 	%rd216, %r137;
	add.s64 	%rd217, %rd212, %rd196;
	ld.global.f64 	%fd98, [%rd217];
	mul.f64 	%fd99, %fd2, %fd98;
	add.s64 	%rd218, %rd216, %rd9;
	shl.b64 	%rd219, %rd218, 3;
	add.s64 	%rd220, %rd1, %rd219;
	ld.global.f64 	%fd100, [%rd220];
	sub.f64 	%fd101, %fd100, %fd99;
	st.global.f64 	[%rd220], %fd101;
	add.s32 	%r138, %r137, %r84;
	cvt.s64.s32 	%rd221, %r138;
	add.s64 	%rd222, %rd217, %rd196;
	ld.global.f64 	%fd102, [%rd222];
	mul.f64 	%fd103, %fd2, %fd102;
	add.s64 	%rd223, %rd221, %rd9;
	shl.b64 	%rd224, %rd223, 3;
	add.s64 	%rd225, %rd1, %rd224;
	ld.global.f64 	%fd104, [%rd225];
	sub.f64 	%fd105, %fd104, %fd103;
	st.global.f64 	[%rd225], %fd105;
	add.s32 	%r139, %r138, %r84;
	cvt.s64.s32 	%rd226, %r139;
	add.s64 	%rd227, %rd222, %rd196;
	ld.global.f64 	%fd106, [%rd227];
	mul.f64 	%fd107, %fd2, %fd106;
	add.s64 	%rd228, %rd226, %rd9;
	shl.b64 	%rd229, %rd228, 3;
	add.s64 	%rd230, %rd1, %rd229;
	ld.global.f64 	%fd108, [%rd230];
	sub.f64 	%fd109, %fd108, %fd107;
	st.global.f64 	[%rd230], %fd109;
	add.s32 	%r183, %r183, 8;
	setp.eq.s32 	%p20, %r183, %r6;
	mov.u32 	%r180, %r6;
	@%p20 bra 	$L__BB0_21;
	bra.uni 	$L__BB0_32;
$L__BB0_33:
	setp.ne.s32 	%p27, %r173, %r86;
	@%p27 bra 	$L__BB0_3;
$L__BB0_34:
	ld.param.u32 	%r172, [nullSpace1dBatchKernel_param_3];
	ld.param.u64 	%rd414, [nullSpace1dBatchKernel_param_2];
	mul.lo.s32 	%r149, %r172, %r1;
	cvta.to.global.u64 	%rd271, %rd414;
	mul.wide.s32 	%rd272, %r149, 8;
	add.s64 	%rd10, %rd271, %rd272;
	setp.lt.s32 	%p28, %r86, 2;
	@%p28 bra 	$L__BB0_49;
	mov.b32 	%r184, 0;
	mov.b16 	%rs9, 0;
	mul.wide.s32 	%rd299, %r84, 8;
	mov.u16 	%rs10, %rs9;
	mov.u32 	%r185, %r86;
$L__BB0_36:
	mov.u32 	%r42, %r184;
	add.s32 	%r44, %r185, -2;
	add.s16 	%rs10, %rs10, 1;
	add.s32 	%r184, %r42, 1;
	mul.wide.u32 	%rd273, %r44, 8;
	add.s64 	%rd11, %rd10, %rd273;
	mov.b64 	%rd274, 0;
	st.global.u64 	[%rd11], %rd274;
	add.s32 	%r185, %r185, -1;
	setp.ge.s32 	%p29, %r185, %r86;
	mov.f64 	%fd233, 0d0000000000000000;
	@%p29 bra 	$L__BB0_48;
	setp.lt.u32 	%p30, %r42, 7;
	mov.f64 	%fd233, 0d0000000000000000;
	mov.u32 	%r188, %r185;
	@%p30 bra 	$L__BB0_40;
	and.b32  	%r47, %r184, -8;
	mov.b32 	%r187, 0;
	mov.f64 	%fd233, 0d0000000000000000;
	mov.u32 	%r188, %r185;
$L__BB0_39:
	.pragma "nounroll";
	mul.wide.u32 	%rd275, %r188, 8;
	add.s64 	%rd276, %rd10, %rd275;
	ld.global.f64 	%fd141, [%rd276];
	mad.lo.s32 	%r152, %r188, %r84, %r44;
	mul.wide.s32 	%rd277, %r152, 8;
	add.s64 	%rd278, %rd1, %rd277;
	ld.global.f64 	%fd142, [%rd278];
	mul.f64 	%fd143, %fd141, %fd142;
	sub.f64 	%fd144, %fd233, %fd143;
	st.global.f64 	[%rd11], %fd144;
	ld.global.f64 	%fd145, [%rd276+8];
	mul.wide.s32 	%rd279, %r84, 8;
	add.s64 	%rd280, %rd278, %rd279;
	ld.global.f64 	%fd146, [%rd280];
	mul.f64 	%fd147, %fd145, %fd146;
	sub.f64 	%fd148, %fd144, %fd147;
	st.global.f64 	[%rd11], %fd148;
	ld.global.f64 	%fd149, [%rd276+16];
	add.s64 	%rd281, %rd280, %rd279;
	ld.global.f64 	%fd150, [%rd281];
	mul.f64 	%fd151, %fd149, %fd150;
	sub.f64 	%fd152, %fd148, %fd151;
	st.global.f64 	[%rd11], %fd152;
	ld.global.f64 	%fd153, [%rd276+24];
	add.s64 	%rd282, %rd281, %rd279;
	ld.global.f64 	%fd154, [%rd282];
	mul.f64 	%fd155, %fd153, %fd154;
	sub.f64 	%fd156, %fd152, %fd155;
	st.global.f64 	[%rd11], %fd156;
	ld.global.f64 	%fd157, [%rd276+32];
	add.s64 	%rd283, %rd282, %rd279;
	ld.global.f64 	%fd158, [%rd283];
	mul.f64 	%fd159, %fd157, %fd158;
	sub.f64 	%fd160, %fd156, %fd159;
	st.global.f64 	[%rd11], %fd160;
	ld.global.f64 	%fd161, [%rd276+40];
	add.s64 	%rd284, %rd283, %rd279;
	ld.global.f64 	%fd162, [%rd284];
	mul.f64 	%fd163, %fd161, %fd162;
	sub.f64 	%fd164, %fd160, %fd163;
	st.global.f64 	[%rd11], %fd164;
	ld.global.f64 	%fd165, [%rd276+48];
	add.s64 	%rd285, %rd284, %rd279;
	ld.global.f64 	%fd166, [%rd285];
	mul.f64 	%fd167, %fd165, %fd166;
	sub.f64 	%fd168, %fd164, %fd167;
	st.global.f64 	[%rd11], %fd168;
	ld.global.f64 	%fd169, [%rd276+56];
	add.s64 	%rd286, %rd285, %rd279;
	ld.global.f64 	%fd170, [%rd286];
	mul.f64 	%fd171, %fd169, %fd170;
	sub.f64 	%fd233, %fd168, %fd171;
	st.global.f64 	[%rd11], %fd233;
	add.s32 	%r188, %r188, 8;
	add.s32 	%r187, %r187, 8;
	setp.ne.s32 	%p31, %r187, %r47;
	@%p31 bra 	$L__BB0_39;
$L__BB0_40:
	and.b32  	%r153, %r184, 7;
	setp.eq.s32 	%p32, %r153, 0;
	@%p32 bra 	$L__BB0_48;
	cvt.u32.u16 	%r154, %rs10;
	and.b32  	%r53, %r154, 7;
	add.s32 	%r155, %r53, -1;
	setp.lt.u32 	%p33, %r155, 3;
	@%p33 bra 	$L__BB0_43;
	mul.wide.u32 	%rd287, %r188, 8;
	add.s64 	%rd288, %rd10, %rd287;
	ld.global.f64 	%fd172, [%rd288];
	mad.lo.s32 	%r156, %r188, %r84, %r44;
	mul.wide.s32 	%rd289, %r156, 8;
	add.s64 	%rd290, %rd1, %rd289;
	ld.global.f64 	%fd173, [%rd290];
	mul.f64 	%fd174, %fd172, %fd173;
	sub.f64 	%fd175, %fd233, %fd174;
	st.global.f64 	[%rd11], %fd175;
	ld.global.f64 	%fd176, [%rd288+8];
	add.s64 	%rd292, %rd290, %rd299;
	ld.global.f64 	%fd177, [%rd292];
	mul.f64 	%fd178, %fd176, %fd177;
	sub.f64 	%fd179, %fd175, %fd178;
	st.global.f64 	[%rd11], %fd179;
	ld.global.f64 	%fd180, [%rd288+16];
	add.s64 	%rd293, %rd292, %rd299;
	ld.global.f64 	%fd181, [%rd293];
	mul.f64 	%fd182, %fd180, %fd181;
	sub.f64 	%fd183, %fd179, %fd182;
	st.global.f64 	[%rd11], %fd183;
	ld.global.f64 	%fd184, [%rd288+24];
	add.s64 	%rd294, %rd293, %rd299;
	ld.global.f64 	%fd185, [%rd294];
	mul.f64 	%fd186, %fd184, %fd185;
	sub.f64 	%fd233, %fd183, %fd186;
	st.global.f64 	[%rd11], %fd233;
	add.s32 	%r188, %r188, 4;
$L__BB0_43:
	and.b32  	%r157, %r53, 3;
	setp.eq.s32 	%p34, %r157, 0;
	@%p34 bra 	$L__BB0_48;
	and.b16  	%rs7, %rs9, 3;
	setp.eq.s16 	%p35, %rs7, 0;
	@%p35 bra 	$L__BB0_46;
	mul.wide.u32 	%rd295, %r188, 8;
	add.s64 	%rd296, %rd10, %rd295;
	ld.global.f64 	%fd187, [%rd296];
	mad.lo.s32 	%r158, %r188, %r84, %r44;
	mul.wide.s32 	%rd297, %r158, 8;
	add.s64 	%rd298, %rd1, %rd297;
	ld.global.f64 	%fd188, [%rd298];
	mul.f64 	%fd189, %fd187, %fd188;
	sub.f64 	%fd190, %fd233, %fd189;
	st.global.f64 	[%rd11], %fd190;
	ld.global.f64 	%fd191, [%rd296+8];
	add.s64 	%rd300, %rd298, %rd299;
	ld.global.f64 	%fd192, [%rd300];
	mul.f64 	%fd193, %fd191, %fd192;
	sub.f64 	%fd233, %fd190, %fd193;
	st.global.f64 	[%rd11], %fd233;
	add.s32 	%r188, %r188, 2;
$L__BB0_46:
	and.b16  	%rs8, %rs9, 1;
	setp.eq.b16 	%p36, %rs8, 1;
	@%p36 bra 	$L__BB0_48;
	mul.wide.u32 	%rd301, %r188, 8;
	add.s64 	%rd302, %rd10, %rd301;
	ld.global.f64 	%fd194, [%rd302];
	mad.lo.s32 	%r159, %r188, %r84, %r44;
	mul.wide.s32 	%rd303, %r159, 8;
	add.s64 	%rd304, %rd1, %rd303;
	ld.global.f64 	%fd195, [%rd304];
	mul.f64 	%fd196, %fd194, %fd195;
	sub.f64 	%fd233, %fd233, %fd196;
	st.global.f64 	[%rd11], %fd233;
$L__BB0_48:
	mad.lo.s32 	%r160, %r44, %r84, %r44;
	mul.wide.s32 	%rd305, %r160, 8;
	add.s64 	%rd306, %rd1, %rd305;
	ld.global.f64 	%fd197, [%rd306];
	div.rn.f64 	%fd198, %fd233, %fd197;
	st.global.f64 	[%rd11], %fd198;
	setp.eq.s32 	%p37, %r44, 0;
	add.s16 	%rs9, %rs9, 1;
	@%p37 bra 	$L__BB0_49;
	bra.uni 	$L__BB0_36;
$L__BB0_49:
	setp.lt.s32 	%p38, %r86, 1;
	@%p38 bra 	$L__BB0_64;
	and.b32  	%r31, %r86, 7;
	and.b32  	%r32, %r86, 3;
	and.b32  	%r33, %r86, 2147483640;
	and.b32  	%r34, %r86, 1;
	neg.s32 	%r35, %r33;
	shl.b32 	%r36, %r84, 3;
	mul.lo.s32 	%r37, %r84, 3;
	shl.b32 	%r38, %r84, 2;
	mul.lo.s32 	%r39, %r84, 5;
	mul.lo.s32 	%r40, %r84, 6;
	mul.lo.s32 	%r41, %r84, 7;
	mov.u32 	%r191, %r86;
$L__BB0_51:
	mov.u32 	%r58, %r191;
	add.s32 	%r191, %r58, -1;
	cvt.u64.u32 	%rd12, %r191;
	mul.wide.u32 	%rd307, %r191, 4;
	add.s64 	%rd308, %rd2, %rd307;
	ld.global.u32 	%r161, [%rd308];
	cvt.s64.s32 	%rd13, %r161;
	setp.eq.s32 	%p39, %r161, %r191;
	@%p39 bra 	$L__BB0_63;
	setp.lt.u32 	%p40, %r86, 8;
	mov.b32 	%r202, 0;
	@%p40 bra 	$L__BB0_55;
	shl.b32 	%r198, %r84, 1;
	mov.b32 	%r192, 0;
	mov.u32 	%r193, %r41;
	mov.u32 	%r194, %r40;
	mov.u32 	%r195, %r39;
	mov.u32 	%r196, %r38;
	mov.u32 	%r197, %r37;
	mov.u32 	%r199, %r84;
	mov.u32 	%r200, %r35;
$L__BB0_54:
	.pragma "nounroll";
	cvt.s64.s32 	%rd309, %r192;
	add.s64 	%rd310, %rd309, %rd12;
	shl.b64 	%rd311, %rd310, 3;
	add.s64 	%rd312, %rd1, %rd311;
	add.s64 	%rd313, %rd309, %rd13;
	shl.b64 	%rd314, %rd313, 3;
	add.s64 	%rd315, %rd1, %rd314;
	ld.global.f64 	%fd199, [%rd312];
	ld.global.f64 	%fd200, [%rd315];
	st.global.f64 	[%rd312], %fd200;
	st.global.f64 	[%rd315], %fd199;
	cvt.s64.s32 	%rd316, %r199;
	add.s64 	%rd317, %rd316, %rd12;
	shl.b64 	%rd318, %rd317, 3;
	add.s64 	%rd319, %rd1, %rd318;
	add.s64 	%rd320, %rd316, %rd13;
	shl.b64 	%rd321, %rd320, 3;
	add.s64 	%rd322, %rd1, %rd321;
	ld.global.f64 	%fd201, [%rd319];
	ld.global.f64 	%fd202, [%rd322];
	st.global.f64 	[%rd319], %fd202;
	st.global.f64 	[%rd322], %fd201;
	cvt.s64.s32 	%rd323, %r198;
	add.s64 	%rd324, %rd323, %rd12;
	shl.b64 	%rd325, %rd324, 3;
	add.s64 	%rd326, %rd1, %rd325;
	add.s64 	%rd327, %rd323, %rd13;
	shl.b64 	%rd328, %rd327, 3;
	add.s64 	%rd329, %rd1, %rd328;
	ld.global.f64 	%fd203, [%rd326];
	ld.global.f64 	%fd204, [%rd329];
	st.global.f64 	[%rd326], %fd204;
	st.global.f64 	[%rd329], %fd203;
	cvt.s64.s32 	%rd330, %r197;
	add.s64 	%rd331, %rd330, %rd12;
	shl.b64 	%rd332, %rd331, 3;
	add.s64 	%rd333, %rd1, %rd332;
	add.s64 	%rd334, %rd330, %rd13;
	shl.b64 	%rd335, %rd334, 3;
	add.s64 	%rd336, %rd1, %rd335;
	ld.global.f64 	%fd205, [%rd333];
	ld.global.f64 	%fd206, [%rd336];
	st.global.f64 	[%rd333], %fd206;
	st.global.f64 	[%rd336], %fd205;
	cvt.s64.s32 	%rd337, %r196;
	add.s64 	%rd338, %rd337, %rd12;
	shl.b64 	%rd339, %rd338, 3;
	add.s64 	%rd340, %rd1, %rd339;
	add.s64 	%rd341, %rd337, %rd13;
	shl.b64 	%rd342, %rd341, 3;
	add.s64 	%rd343, %rd1, %rd342;
	ld.global.f64 	%fd207, [%rd340];
	ld.global.f64 	%fd208, [%rd343];
	st.global.f64 	[%rd340], %fd208;
	st.global.f64 	[%rd343], %fd207;
	cvt.s64.s32 	%rd344, %r195;
	add.s64 	%rd345, %rd344, %rd12;
	shl.b64 	%rd346, %rd345, 3;
	add.s64 	%rd347, %rd1, %rd346;
	add.s64 	%rd348, %rd344, %rd13;
	shl.b64 	%rd349, %rd348, 3;
	add.s64 	%rd350, %rd1, %rd349;
	ld.global.f64 	%fd209, [%rd347];
	ld.global.f64 	%fd210, [%rd350];
	st.global.f64 	[%rd347], %fd210;
	st.global.f64 	[%rd350], %fd209;
	cvt.s64.s32 	%rd351, %r194;
	add.s64 	%rd352, %rd351, %rd12;
	shl.b64 	%rd353, %rd352, 3;
	add.s64 	%rd354, %rd1, %rd353;
	add.s64 	%rd355, %rd351, %rd13;
	shl.b64 	%rd356, %rd355, 3;
	add.s64 	%rd357, %rd1, %rd356;
	ld.global.f64 	%fd211, [%rd354];
	ld.global.f64 	%fd212, [%rd357];
	st.global.f64 	[%rd354], %fd212;
	st.global.f64 	[%rd357], %fd211;
	cvt.s64.s32 	%rd358, %r193;
	add.s64 	%rd359, %rd358, %rd12;
	shl.b64 	%rd360, %rd359, 3;
	add.s64 	%rd361, %rd1, %rd360;
	add.s64 	%rd362, %rd358, %rd13;
	shl.b64 	%rd363, %rd362, 3;
	add.s64 	%rd364, %rd1, %rd363;
	ld.global.f64 	%fd213, [%rd361];
	ld.global.f64 	%fd214, [%rd364];
	st.global.f64 	[%rd361], %fd214;
	st.global.f64 	[%rd364], %fd213;
	add.s32 	%r200, %r200, 8;
	add.s32 	%r199, %r199, %r36;
	add.s32 	%r198, %r198, %r36;
	add.s32 	%r197, %r197, %r36;
	add.s32 	%r196, %r196, %r36;
	add.s32 	%r195, %r195, %r36;
	add.s32 	%r194, %r194, %r36;
	add.s32 	%r193, %r193, %r36;
	add.s32 	%r192, %r192, %r36;
	setp.ne.s32 	%p41, %r200, 0;
	mov.u32 	%r202, %r33;
	@%p41 bra 	$L__BB0_54;
$L__BB0_55:
	setp.eq.s32 	%p42, %r31, 0;
	@%p42 bra 	$L__BB0_63;
	add.s32 	%r164, %r31, -1;
	setp.lt.u32 	%p43, %r164, 3;
	@%p43 bra 	$L__BB0_58;
	mul.lo.s32 	%r165, %r202, %r84;
	cvt.s64.s32 	%rd365, %r165;
	add.s64 	%rd366, %rd365, %rd12;
	shl.b64 	%rd367, %rd366, 3;
	add.s64 	%rd368, %rd1, %rd367;
	add.s64 	%rd369, %rd365, %rd13;
	shl.b64 	%rd370, %rd369, 3;
	add.s64 	%rd371, %rd1, %rd370;
	ld.global.f64 	%fd215, [%rd368];
	ld.global.f64 	%fd216, [%rd371];
	st.global.f64 	[%rd368], %fd216;
	st.global.f64 	[%rd371], %fd215;
	add.s32 	%r166, %r165, %r84;
	cvt.s64.s32 	%rd372, %r166;
	add.s64 	%rd373, %rd372, %rd12;
	shl.b64 	%rd374, %rd373, 3;
	add.s64 	%rd375, %rd1, %rd374;
	add.s64 	%rd376, %rd372, %rd13;
	shl.b64 	%rd377, %rd376, 3;
	add.s64 	%rd378, %rd1, %rd377;
	ld.global.f64 	%fd217, [%rd375];
	ld.global.f64 	%fd218, [%rd378];
	st.global.f64 	[%rd375], %fd218;
	st.global.f64 	[%rd378], %fd217;
	add.s32 	%r167, %r166, %r84;
	cvt.s64.s32 	%rd379, %r167;
	add.s64 	%rd380, %rd379, %rd12;
	shl.b64 	%rd381, %rd380, 3;
	add.s64 	%rd382, %rd1, %rd381;
	add.s64 	%rd383, %rd379, %rd13;
	shl.b64 	%rd384, %rd383, 3;
	add.s64 	%rd385, %rd1, %rd384;
	ld.global.f64 	%fd219, [%rd382];
	ld.global.f64 	%fd220, [%rd385];
	st.global.f64 	[%rd382], %fd220;
	st.global.f64 	[%rd385], %fd219;
	add.s32 	%r168, %r167, %r84;
	cvt.s64.s32 	%rd386, %r168;
	add.s64 	%rd387, %rd386, %rd12;
	shl.b64 	%rd388, %rd387, 3;
	add.s64 	%rd389, %rd1, %rd388;
	add.s64 	%rd390, %rd386, %rd13;
	shl.b64 	%rd391, %rd390, 3;
	add.s64 	%rd392, %rd1, %rd391;
	ld.global.f64 	%fd221, [%rd389];
	ld.global.f64 	%fd222, [%rd392];
	st.global.f64 	[%rd389], %fd222;
	st.global.f64 	[%rd392], %fd221;
	add.s32 	%r202, %r202, 4;
$L__BB0_58:
	setp.eq.s32 	%p44, %r32, 0;
	@%p44 bra 	$L__BB0_63;
	setp.eq.s32 	%p45, %r32, 1;
	@%p45 bra 	$L__BB0_61;
	mul.lo.s32 	%r169, %r202, %r84;
	cvt.s64.s32 	%rd393, %r169;
	add.s64 	%rd394, %rd393, %rd12;
	shl.b64 	%rd395, %rd394, 3;
	add.s64 	%rd396, %rd1, %rd395;
	add.s64 	%rd397, %rd393, %rd13;
	shl.b64 	%rd398, %rd397, 3;
	add.s64 	%rd399, %rd1, %rd398;
	ld.global.f64 	%fd223, [%rd396];
	ld.global.f64 	%fd224, [%rd399];
	st.global.f64 	[%rd396], %fd224;
	st.global.f64 	[%rd399], %fd223;
	add.s32 	%r170, %r169, %r84;
	cvt.s64.s32 	%rd400, %r170;
	add.s64 	%rd401, %rd400, %rd12;
	shl.b64 	%rd402, %rd401, 3;
	add.s64 	%rd403, %rd1, %rd402;
	add.s64 	%rd404, %rd400, %rd13;
	shl.b64 	%rd405, %rd404, 3;
	add.s64 	%rd406, %rd1, %rd405;
	ld.global.f64 	%fd225, [%rd403];
	ld.global.f64 	%fd226, [%rd406];
	st.global.f64 	[%rd403], %fd226;
	st.global.f64 	[%rd406], %fd225;
	add.s32 	%r202, %r202, 2;
$L__BB0_61:
	setp.eq.s32 	%p46, %r34, 0;
	@%p46 bra 	$L__BB0_63;
	mul.lo.s32 	%r171, %r202, %r84;
	cvt.s64.s32 	%rd407, %r171;
	add.s64 	%rd408, %rd407, %rd12;
	shl.b64 	%rd409, %rd408, 3;
	add.s64 	%rd410, %rd1, %rd409;
	add.s64 	%rd411, %rd407, %rd13;
	shl.b64 	%rd412, %rd411, 3;
	add.s64 	%rd413, %rd1, %rd412;
	ld.global.f64 	%fd227, [%rd410];
	ld.global.f64 	%fd228, [%rd413];
	st.global.f64 	[%rd410], %fd228;
	st.global.f64 	[%rd413], %fd227;
$L__BB0_63:
	setp.gt.u32 	%p47, %r58, 1;
	@%p47 bra 	$L__BB0_51;
$L__BB0_64:
	ret;

}


// ===== COMPILED SASS (sm_100) =====

	.target	sm_100

	.elftype	@"ET_EXEC"


//--------------------- .note.nv.tkinfo           --------------------------
	.section	.note.nv.tkinfo,"",@"SHT_NOTE"
	.sectionflags	@"SHF_NOTE_NV_TKINFO"
	.tkinfo
        /*0018*/ 	.word	0x00000002
        /*0030*/ 	.string	""
        /*0030*/ 	.string	"ptxas"
        /*0030*/ 	.string	"Cuda compilation tools, release 13.0, V13.0.88"
        /*0030*/ 	.string	"Build cuda_13.0.r13.0/compiler.36424714_0"
        /*0030*/ 	.string	"-arch sm_100 -m 64 "



//--------------------- .note.nv.cuinfo           --------------------------
	.section	.note.nv.cuinfo,"",@"SHT_NOTE"
	.sectionflags	@"SHF_NOTE_NV_CUINFO"
        /*0018*/ 	.short	0x0002
        /*001a*/ 	.short	0x0064
        /*001c*/ 	.short	0x0082
	.zero		2


//--------------------- .nv.info                  --------------------------
	.section	.nv.info,"",@"SHT_CUDA_INFO"
	.align	4


	//----- nvinfo : EIATTR_REGCOUNT
	.align		4
        /*0000*/ 	.byte	0x04, 0x2f
        /*0002*/ 	.short	(.L_1 - .L_0)
	.align		4
.L_0:
        /*0004*/ 	.word	index@(nullSpace1dBatchKernel)
        /*0008*/ 	.word	0x00000028


	//----- nvinfo : EIATTR_FRAME_SIZE
	.align		4
.L_1:
        /*000c*/ 	.byte	0x04, 0x11
        /*000e*/ 	.short	(.L_3 - .L_2)
	.align		4
.L_2:
        /*0010*/ 	.word	index@($__internal_0_$__cuda_sm20_div_rn_f64_full)
        /*0014*/ 	.word	0x00000000


	//----- nvinfo : EIATTR_FRAME_SIZE
	.align		4
.L_3:
        /*0018*/ 	.byte	0x04, 0x11
        /*001a*/ 	.short	(.L_5 - .L_4)
	.align		4
.L_4:
        /*001c*/ 	.word	index@(nullSpace1dBatchKernel)
        /*0020*/ 	.word	0x00000000


	//----- nvinfo : EIATTR_MIN_STACK_SIZE
	.align		4
.L_5:
        /*0024*/ 	.byte	0x04, 0x12
        /*0026*/ 	.short	(.L_7 - .L_6)
	.align		4
.L_6:
        /*0028*/ 	.word	index@(nullSpace1dBatchKernel)
        /*002c*/ 	.word	0x00000000
.L_7:


//--------------------- .nv.compat                --------------------------
	.section	.nv.compat,"",@"SHT_CUDA_COMPAT_INFO"
	.align	4
        /*0000*/ 	.byte	0x02, 0x09, 0x00, 0x00, 0x02, 0x02, 0x01, 0x00, 0x02, 0x05, 0x05, 0x00, 0x03, 0x07, 0x01, 0x01
        /*0010*/ 	.byte	0x02, 0x03, 0x00, 0x00, 0x02, 0x06, 0x01, 0x00, 0x04, 0x0b, 0x08, 0x00, 0x01, 0x00, 0x00, 0x00
        /*0020*/ 	.byte	0x00, 0x00, 0x00, 0x00


//--------------------- .nv.info.nullSpace1dBatchKernel --------------------------
	.section	.nv.info.nullSpace1dBatchKernel,"",@"SHT_CUDA_INFO"
	.sectionflags	@""
	.align	4


	//----- nvinfo : EIATTR_CUDA_API_VERSION
	.align		4
        /*0000*/ 	.byte	0x04, 0x37
        /*0002*/ 	.short	(.L_9 - .L_8)
.L_8:
        /*0004*/ 	.word	0x00000082


	//----- nvinfo : EIATTR_KPARAM_INFO
	.align		4
.L_9:
        /*0008*/ 	.byte	0x04, 0x17
        /*000a*/ 	.short	(.L_11 - .L_10)
.L_10:
        /*000c*/ 	.word	0x00000000
        /*0010*/ 	.short	0x0007
        /*0012*/ 	.short	0x0030
        /*0014*/ 	.byte	0x00, 0xf5, 0x21, 0x00


	//----- nvinfo : EIATTR_KPARAM_INFO
	.align		4
.L_11:
        /*0018*/ 	.byte	0x04, 0x17
        /*001a*/ 	.short	(.L_13 - .L_12)
.L_12:
        /*001c*/ 	.word	0x00000000
        /*0020*/ 	.short	0x0006
        /*0022*/ 	.short	0x0028
        /*0024*/ 	.byte	0x00, 0xf0, 0x21, 0x00


	//----- nvinfo : EIATTR_KPARAM_INFO
	.align		4
.L_13:
        /*0028*/ 	.byte	0x04, 0x17
        /*002a*/ 	.short	(.L_15 - .L_14)
.L_14:
        /*002c*/ 	.word	0x00000000
        /*0030*/ 	.short	0x0005
        /*0032*/ 	.short	0x0020
        /*0034*/ 	.byte	0x00, 0xf0, 0x11, 0x00


	//----- nvinfo : EIATTR_KPARAM_INFO
	.align		4
.L_15:
        /*0038*/ 	.byte	0x04, 0x17
        /*003a*/ 	.short	(.L_17 - .L_16)
.L_16:
        /*003c*/ 	.word	0x00000000
        /*0040*/ 	.short	0x0004
        /*0042*/ 	.short	0x001c
        /*0044*/ 	.byte	0x00, 0xf0, 0x11, 0x00


	//----- nvinfo : EIATTR_KPARAM_INFO
	.align		4
.L_17:
        /*0048*/ 	.byte	0x04, 0x17
        /*004a*/ 	.short	(.L_19 - .L_18)
.L_18:
        /*004c*/ 	.word	0x00000000
        /*0050*/ 	.short	0x0003
        /*0052*/ 	.short	0x0018
        /*0054*/ 	.byte	0x00, 0xf0, 0x11, 0x00


	//----- nvinfo : EIATTR_KPARAM_INFO
	.align		4
.L_19:
        /*0058*/ 	.byte	0x04, 0x17
        /*005a*/ 	.short	(.L_21 - .L_20)
.L_20:
        /*005c*/ 	.word	0x00000000
        /*0060*/ 	.short	0x0002
        /*0062*/ 	.short	0x0010
        /*0064*/ 	.byte	0x00, 0xf5, 0x21, 0x00


	//----- nvinfo : EIATTR_KPARAM_INFO
	.align		4
.L_21:
        /*0068*/ 	.byte	0x04, 0x17
        /*006a*/ 	.short	(.L_23 - .L_22)
.L_22:
        /*006c*/ 	.word	0x00000000
        /*0070*/ 	.short	0x0001
        /*0072*/ 	.short	0x0008
        /*0074*/ 	.byte	0x00, 0xf0, 0x11, 0x00


	//----- nvinfo : EIATTR_KPARAM_INFO
	.align		4
.L_23:
        /*0078*/ 	.byte	0x04, 0x17
        /*007a*/ 	.short	(.L_25 - .L_24)
.L_24:
        /*007c*/ 	.word	0x00000000
        /*0080*/ 	.short	0x0000
        /*0082*/ 	.short	0x0000
        /*0084*/ 	.byte	0x00, 0xf5, 0x21, 0x00


	//----- nvinfo : EIATTR_SPARSE_MMA_MASK
	.align		4
.L_25:
        /*0088*/ 	.byte	0x03, 0x50
        /*008a*/ 	.short	0x0000


	//----- nvinfo : EIATTR_MAXREG_COUNT
	.align		4
        /*008c*/ 	.byte	0x03, 0x1b
        /*008e*/ 	.short	0x00ff


	//----- nvinfo : EIATTR_MERCURY_ISA_VERSION
	.align		4
        /*0090*/ 	.byte	0x03, 0x5f
        /*0092*/ 	.short	0x0101


	//----- nvinfo : EIATTR_VRC_CTA_INIT_COUNT
	.align		4
        /*0094*/ 	.byte	0x02, 0x4a
	.zero		1
	.zero		1


	//----- nvinfo : EIATTR_EXIT_INSTR_OFFSETS
	.align		4
        /*0098*/ 	.byte	0x04, 0x1c
        /*009a*/ 	.short	(.L_27 - .L_26)


	//   ....[0]....
.L_26:
        /*009c*/ 	.word	0x00000070


	//   ....[1]....
        /*00a0*/ 	.word	0x00003060


	//   ....[2]....
        /*00a4*/ 	.word	0x000041d0


	//----- nvinfo : EIATTR_CRS_STACK_SIZE
	.align		4
.L_27:
        /*00a8*/ 	.byte	0x04, 0x1e
        /*00aa*/ 	.short	(.L_29 - .L_28)
.L_28:
        /*00ac*/ 	.word	0x00000000


	//----- nvinfo : EIATTR_CBANK_PARAM_SIZE
	.align		4
.L_29:
        /*00b0*/ 	.byte	0x03, 0x19
        /*00b2*/ 	.short	0x0038


	//----- nvinfo : EIATTR_PARAM_CBANK
	.align		4
        /*00b4*/ 	.byte	0x04, 0x0a
        /*00b6*/ 	.short	(.L_31 - .L_30)
	.align		4
.L_30:
        /*00b8*/ 	.word	index@(.nv.constant0.nullSpace1dBatchKernel)
        /*00bc*/ 	.short	0x0380
        /*00be*/ 	.short	0x0038


	//----- nvinfo : EIATTR_SW_WAR
	.align		4
.L_31:
        /*00c0*/ 	.byte	0x04, 0x36
        /*00c2*/ 	.short	(.L_33 - .L_32)
.L_32:
        /*00c4*/ 	.word	0x00000008
.L_33:


//--------------------- .nv.callgraph             --------------------------
	.section	.nv.callgraph,"",@"SHT_CUDA_CALLGRAPH"
	.align	4
	.sectionentsize	8
	.align		4
        /*0000*/ 	.word	0x00000000
	.align		4
        /*0004*/ 	.word	0xffffffff
	.align		4
        /*0008*/ 	.word	0x00000000
	.align		4
        /*000c*/ 	.word	0xfffffffe
	.align		4
        /*0010*/ 	.word	0x00000000
	.align		4
        /*0014*/ 	.word	0xfffffffd
	.align		4
        /*0018*/ 	.word	0x00000000
	.align		4
        /*001c*/ 	.word	0xfffffffc


//--------------------- .text.nullSpace1dBatchKernel --------------------------
	.section	.text.nullSpace1dBatchKernel,"ax",@progbits
	.align	128
        .global         nullSpace1dBatchKernel
        .type           nullSpace1dBatchKernel,@function
        .size           nullSpace1dBatchKernel,(.L_x_43 - nullSpace1dBatchKernel)
        .other          nullSpace1dBatchKernel,@"STO_CUDA_ENTRY STV_DEFAULT"
nullSpace1dBatchKernel:
.text.nullSpace1dBatchKernel:
[----:B------:R-:W-:Y:S01]  /*0000*/  LDC R1, c[0x0][0x37c] ;  /* 0x0000df00ff017b82 */ /* 0x000fe20000000800 */
[----:B------:R-:W0:Y:S07]  /*0010*/  S2R R3, SR_TID.X ;  /* 0x0000000000037919 */ /* 0x000e2e0000002100 */
[----:B------:R-:W0:Y:S01]  /*0020*/  S2UR UR4, SR_CTAID.X ;  /* 0x00000000000479c3 */ /* 0x000e220000002500 */
[----:B------:R-:W1:Y:S07]  /*0030*/  LDCU UR5, c[0x0][0x39c] ;  /* 0x00007380ff0577ac */ /* 0x000e6e0008000800 */
[----:B------:R-:W0:Y:S02]  /*0040*/  LDC R2, c[0x0][0x360] ;  /* 0x0000d800ff027b82 */ /* 0x000e240000000800 */
[----:B0-----:R-:W-:-:S05]  /*0050*/  IMAD R2, R2, UR4, R3 ;  /* 0x0000000402027c24 */ /* 0x001fca000f8e0203 */
[----:B-1----:R-:W-:-:S13]  /*0060*/  ISETP.GE.AND P0, PT, R2, UR5, PT ;  /* 0x0000000502007c0c */ /* 0x002fda000bf06270 */
[----:B------:R-:W-:Y:S05]  /*0070*/  @P0 EXIT ;  /* 0x000000000000094d */ /* 0x000fea0003800000 */
[----:B------:R-:W0:Y:S01]  /*0080*/  LDCU UR5, c[0x0][0x3a0] ;  /* 0x00007400ff0577ac */ /* 0x000e220008000800 */
[----:B------:R-:W1:Y:S01]  /*0090*/  LDC.64 R12, c[0x0][0x380] ;  /* 0x0000e000ff0c7b82 */ /* 0x000e620000000a00 */
[----:B------:R-:W2:Y:S01]  /*00a0*/  LDCU UR4, c[0x0][0x388] ;  /* 0x00007100ff0477ac */ /* 0x000ea20008000800 */
[----:B------:R-:W3:Y:S06]  /*00b0*/  LDCU.64 UR16, c[0x0][0x358] ;  /* 0x00006b00ff1077ac */ /* 0x000eec0008000a00 */
[----:B------:R-:W4:Y:S01]  /*00c0*/  LDC.64 R14, c[0x0][0x3b0] ;  /* 0x0000ec00ff0e7b82 */ /* 0x000f220000000a00 */
[----:B0-----:R-:W-:-:S02]  /*00d0*/  IMAD.U32 R11, RZ, RZ, UR5 ;  /* 0x00000005ff0b7e24 */ /* 0x001fc4000f8e00ff */
[----:B--2---:R-:W-:-:S03]  /*00e0*/  IMAD R0, R2, UR4, RZ ;  /* 0x0000000402007c24 */ /* 0x004fc6000f8e02ff */
[----:B------:R-:W-:Y:S01]  /*00f0*/  ISETP.GE.AND P0, PT, R11, 0x1, PT ;  /* 0x000000010b00780c */ /* 0x000fe20003f06270 */
[-C--:B------:R-:W-:Y:S02]  /*0100*/  IMAD R5, R2, R11.reuse, RZ ;  /* 0x0000000b02057224 */ /* 0x080fe400078e02ff */
[----:B------:R-:W-:-:S04]  /*0110*/  IMAD R3, R0, R11, RZ ;  /* 0x0000000b00037224 */ /* 0x000fc800078e02ff */
[----:B-1----:R-:W-:-:S04]  /*0120*/  IMAD.WIDE R12, R3, 0x8, R12 ;  /* 0x00000008030c7825 */ /* 0x002fc800078e020c */
[----:B----4-:R-:W-:Y:S02]  /*0130*/  IMAD.WIDE R14, R5, 0x4, R14 ;  /* 0x00000004050e7825 */ /* 0x010fe400078e020e */
[----:B---3--:R-:W-:Y:S05]  /*0140*/  @!P0 BRA `(.L_x_0) ;  /* 0x00000024002c8947 */ /* 0x008fea0003800000 */
[----:B------:R-:W-:Y:S01]  /*0150*/  BSSY.RECONVERGENT B0, `(.L_x_0) ;  /* 0x000024a000007945 */ /* 0x000fe20003800200 */
[C---:B------:R-:W-:Y:S01]  /*0160*/  LOP3.LUT R3, R11.reuse, 0xf, RZ, 0xc0, !PT ;  /* 0x0000000f0b037812 */ /* 0x040fe200078ec0ff */
[----:B------:R-:W-:Y:S01]  /*0170*/  IMAD.MOV.U32 R8, RZ, RZ, RZ ;  /* 0x000000ffff087224 */ /* 0x000fe200078e00ff */
[C---:B------:R-:W-:Y:S01]  /*0180*/  LOP3.LUT R4, R11.reuse, 0x7, RZ, 0xc0, !PT ;  /* 0x000000070b047812 */ /* 0x040fe200078ec0ff */
[----:B------:R-:W0:Y:S01]  /*0190*/  LDCU UR5, c[0x0][0x3a0] ;  /* 0x00007400ff0577ac */ /* 0x000e220008000800 */
[C---:B------:R-:W-:Y:S02]  /*01a0*/  LOP3.LUT R5, R11.reuse, 0x3, RZ, 0xc0, !PT ;  /* 0x000000030b057812 */ /* 0x040fe400078ec0ff */
[C---:B------:R-:W-:Y:S01]  /*01b0*/  LOP3.LUT R6, R11.reuse, 0x7ffffff0, RZ, 0xc0, !PT ;  /* 0x7ffffff00b067812 */ /* 0x040fe200078ec0ff */
[----:B------:R-:W1:Y:S01]  /*01c0*/  LDCU.64 UR6, c[0x0][0x3a8] ;  /* 0x00007500ff0677ac */ /* 0x000e620008000a00 */
[----:B------:R-:W-:-:S07]  /*01d0*/  LOP3.LUT R7, R11, 0x7ffffff8, RZ, 0xc0, !PT ;  /* 0x7ffffff80b077812 */ /* 0x000fce00078ec0ff */
.L_x_20:
[----:B0-2---:R-:W2:Y:S01]  /*01e0*/  LDC R31, c[0x0][0x388] ;  /* 0x0000e200ff1f7b82 */ /* 0x005ea20000000800 */
[----:B------:R-:W-:Y:S01]  /*01f0*/  BSSY.RECONVERGENT B1, `(.L_x_1) ;  /* 0x000000c000017945 */ /* 0x000fe20003800200 */
[----:B------:R-:W-:Y:S02]  /*0200*/  IMAD.MOV.U32 R10, RZ, RZ, R8 ;  /* 0x000000ffff0a7224 */ /* 0x000fe400078e0008 */
[----:B-12---:R-:W-:-:S07]  /*0210*/  IMAD R9, R8, R31, RZ ;  /* 0x0000001f08097224 */ /* 0x006fce00078e02ff */
.L_x_2:
[----:B------:R-:W-:-:S04]  /*0220*/  IMAD.IADD R17, R9, 0x1, R10 ;  /* 0x0000000109117824 */ /* 0x000fc800078e020a */
[----:B------:R-:W-:-:S06]  /*0230*/  IMAD.WIDE R16, R17, 0x8, R12 ;  /* 0x0000000811107825 */ /* 0x000fcc00078e020c */
[----:B------:R-:W1:Y:S01]  /*0240*/  LDG.E.64 R16, desc[UR16][R16.64] ;  /* 0x0000001010107981 */ /* 0x000e62000c1e1b00 */
[----:B0-----:R-:W-:Y:S02]  /*0250*/  IMAD.U32 R11, RZ, RZ, UR5 ;  /* 0x00000005ff0b7e24 */ /* 0x001fe4000f8e00ff */
[----:B------:R-:W-:-:S03]  /*0260*/  IMAD.MOV.U32 R0, RZ, RZ, R10 ;  /* 0x000000ffff007224 */ /* 0x000fc600078e000a */
[C---:B------:R-:W-:Y:S01]  /*0270*/  ISETP.LT.AND P1, PT, R10.reuse, R11, PT ;  /* 0x0000000b0a00720c */ /* 0x040fe20003f21270 */
[----:B------:R-:W-:Y:S01]  /*0280*/  VIADD R10, R10, 0x1 ;  /* 0x000000010a0a7836 */ /* 0x000fe20000000000 */
[----:B-1----:R-:W-:-:S14]  /*0290*/  DSETP.GTU.AND P0, PT, |R16|, UR6, PT ;  /* 0x0000000610007e2a */ /* 0x002fdc000bf0c200 */
[----:B------:R-:W-:Y:S05]  /*02a0*/  @!P0 BRA P1, `(.L_x_2) ;  /* 0xfffffffc00dc8947 */ /* 0x000fea000083ffff */
[----:B------:R-:W-:Y:S05]  /*02b0*/  BSYNC.RECONVERGENT B1 ;  /* 0x0000000000017941 */ /* 0x000fea0003800200 */
.L_x_1:
[----:B------:R-:W-:Y:S01]  /*02c0*/  ISETP.GE.AND P0, PT, R0, R11, PT ;  /* 0x0000000b0000720c */ /* 0x000fe20003f06270 */
[----:B------:R-:W-:Y:S01]  /*02d0*/  BSSY.RECONVERGENT B1, `(.L_x_3) ;  /* 0x0000156000017945 */ /* 0x000fe20003800200 */
[----:B------:R-:W-:Y:S02]  /*02e0*/  IMAD.WIDE.U32 R16, R8, 0x8, R12 ;  /* 0x0000000808107825 */ /* 0x000fe400078e000c */
[----:B------:R-:W-:-:S13]  /*02f0*/  ISETP.EQ.OR P0, PT, R0, R8, P0 ;  /* 0x000000080000720c */ /* 0x000fda0000702670 */
[----:B------:R-:W-:Y:S05]  /*0300*/  @P0 BRA `(.L_x_4) ;  /* 0x0000001400480947 */ /* 0x000fea0003800000 */
[----:B------:R-:W-:Y:S01]  /*0310*/  ISETP.GE.U32.AND P0, PT, R11, 0x10, PT ;  /* 0x000000100b00780c */ /* 0x000fe20003f06070 */
[----:B------:R-:W-:Y:S01]  /*0320*/  BSSY.RECONVERGENT B2, `(.L_x_5) ;  /* 0x00000a8000027945 */ /* 0x000fe20003800200 */
[----:B------:R-:W-:-:S11]  /*0330*/  IMAD.MOV.U32 R10, RZ, RZ, RZ ;  /* 0x000000ffff0a7224 */ /* 0x000fd600078e00ff */
[----:B------:R-:W-:Y:S05]  /*0340*/  @!P0 BRA `(.L_x_6) ;  /* 0x0000000800948947 */ /* 0x000fea0003800000 */
[----:B------:R-:W-:-:S05]  /*0350*/  UMOV UR4, URZ ;  /* 0x000000ff00047c82 */ /* 0x000fca0008000000 */
.L_x_7:
[----:B0-----:R-:W-:-:S04]  /*0360*/  IMAD R23, R31, UR4, RZ ;  /* 0x000000041f177c24 */ /* 0x001fc8000f8e02ff */
[C---:B------:R-:W-:Y:S01]  /*0370*/  IMAD.WIDE R28, R23.reuse, 0x8, R16 ;  /* 0x00000008171c7825 */ /* 0x040fe200078e0210 */
[----:B------:R-:W-:-:S04]  /*0380*/  IADD3 R19, P0, PT, R23, R0, RZ ;  /* 0x0000000017137210 */ /* 0x000fc80007f1e0ff */
[----:B------:R-:W-:Y:S01]  /*0390*/  LEA.HI.X.SX32 R10, R23, RZ, 0x1, P0 ;  /* 0x000000ff170a7211 */ /* 0x000fe200000f0eff */
[----:B------:R-:W2:Y:S01]  /*03a0*/  LDG.E.64 R20, desc[UR16][R28.64] ;  /* 0x000000101c147981 */ /* 0x000ea2000c1e1b00 */
[----:B------:R-:W-:-:S04]  /*03b0*/  LEA R32, P0, R19, R12, 0x3 ;  /* 0x0000000c13207211 */ /* 0x000fc800078018ff */
[----:B------:R-:W-:-:S05]  /*03c0*/  LEA.HI.X R33, R19, R13, R10, 0x3, P0 ;  /* 0x0000000d13217211 */ /* 0x000fca00000f1c0a */
[----:B------:R-:W3:Y:S01]  /*03d0*/  LDG.E.64 R18, desc[UR16][R32.64] ;  /* 0x0000001020127981 */ /* 0x000ee2000c1e1b00 */
[----:B------:R-:W-:-:S05]  /*03e0*/  IMAD.IADD R10, R23, 0x1, R31 ;  /* 0x00000001170a7824 */ /* 0x000fca00078e021f */
[----:B------:R-:W-:-:S04]  /*03f0*/  IADD3 R23, P0, PT, R10, R0, RZ ;  /* 0x000000000a177210 */ /* 0x000fc80007f1e0ff */
[----:B------:R-:W-:Y:S02]  /*0400*/  LEA.HI.X.SX32 R22, R10, RZ, 0x1, P0 ;  /* 0x000000ff0a167211 */ /* 0x000fe400000f0eff */
[----:B------:R-:W-:Y:S01]  /*0410*/  LEA R36, P0, R23, R12, 0x3 ;  /* 0x0000000c17247211 */ /* 0x000fe200078018ff */
[----:B------:R-:W-:-:S03]  /*0420*/  IMAD.WIDE R24, R31, 0x8, R28 ;  /* 0x000000081f187825 */ /* 0x000fc600078e021c */
[----:B------:R-:W-:Y:S01]  /*0430*/  LEA.HI.X R37, R23, R13, R22, 0x3, P0 ;  /* 0x0000000d17257211 */ /* 0x000fe200000f1c16 */
[----:B---3--:R0:W-:Y:S04]  /*0440*/  STG.E.64 desc[UR16][R28.64], R18 ;  /* 0x000000121c007986 */ /* 0x0081e8000c101b10 */
[----:B--2---:R1:W-:Y:S04]  /*0450*/  STG.E.64 desc[UR16][R32.64], R20 ;  /* 0x0000001420007986 */ /* 0x0043e8000c101b10 */
[----:B------:R-:W2:Y:S04]  /*0460*/  LDG.E.64 R22, desc[UR16][R36.64] ;  /* 0x0000001024167981 */ /* 0x000ea8000c1e1b00 */
[----:B------:R-:W3:Y:S01]  /*0470*/  LDG.E.64 R26, desc[UR16][R24.64] ;  /* 0x00000010181a7981 */ /* 0x000ee2000c1e1b00 */
[----:B------:R-:W-:-:S05]  /*0480*/  IMAD.IADD R10, R10, 0x1, R31 ;  /* 0x000000010a0a7824 */ /* 0x000fca00078e021f */
[----:B------:R-:W-:-:S04]  /*0490*/  IADD3 R35, P0, PT, R10, R0, RZ ;  /* 0x000000000a237210 */ /* 0x000fc80007f1e0ff */
[----:B------:R-:W-:Y:S02]  /*04a0*/  LEA.HI.X.SX32 R30, R10, RZ, 0x1, P0 ;  /* 0x000000ff0a1e7211 */ /* 0x000fe400000f0eff */
[----:B------:R-:W-:Y:S01]  /*04b0*/  LEA R34, P0, R35, R12, 0x3 ;  /* 0x0000000c23227211 */ /* 0x000fe200078018ff */
[----:B0-----:R-:W-:-:S03]  /*04c0*/  IMAD.WIDE R28, R31, 0x8, R24 ;  /* 0x000000081f1c7825 */ /* 0x001fc600078e0218 */
[----:B------:R-:W-:Y:S01]  /*04d0*/  LEA.HI.X R35, R35, R13, R30, 0x3, P0 ;  /* 0x0000000d23237211 */ /* 0x000fe200000f1c1e */
[----:B--2---:R0:W-:Y:S04]  /*04e0*/  STG.E.64 desc[UR16][R24.64], R22 ;  /* 0x0000001618007986 */ /* 0x0041e8000c101b10 */
[----:B---3--:R2:W-:Y:S04]  /*04f0*/  STG.E.64 desc[UR16][R36.64], R26 ;  /* 0x0000001a24007986 */ /* 0x0085e8000c101b10 */
[----:B------:R-:W3:Y:S04]  /*0500*/  LDG.E.64 R18, desc[UR16][R34.64] ;  /* 0x0000001022127981 */ /* 0x000ee8000c1e1b00 */
[----:B-1----:R-:W4:Y:S01]  /*0510*/  LDG.E.64 R20, desc[UR16][R28.64] ;  /* 0x000000101c147981 */ /* 0x002f22000c1e1b00 */
[----:B------:R-:W-:-:S05]  /*0520*/  IMAD.IADD R10, R10, 0x1, R31 ;  /* 0x000000010a0a7824 */ /* 0x000fca00078e021f */
[----:B------:R-:W-:-:S04]  /*0530*/  IADD3 R33, P0, PT, R10, R0, RZ ;  /* 0x000000000a217210 */ /* 0x000fc80007f1e0ff */
[----:B------:R-:W-:Y:S02]  /*0540*/  LEA.HI.X.SX32 R30, R10, RZ, 0x1, P0 ;  /* 0x000000ff0a1e7211 */ /* 0x000fe400000f0eff */
[----:B------:R-:W-:Y:S01]  /*0550*/  LEA R32, P0, R33, R12, 0x3 ;  /* 0x0000000c21207211 */ /* 0x000fe200078018ff */
[----:B0-----:R-:W-:-:S03]  /*0560*/  IMAD.WIDE R24, R31, 0x8, R28 ;  /* 0x000000081f187825 */ /* 0x001fc600078e021c */
[----:B------:R-:W-:Y:S01]  /*0570*/  LEA.HI.X R33, R33, R13, R30, 0x3, P0 ;  /* 0x0000000d21217211 */ /* 0x000fe200000f1c1e */
[----:B---3--:R0:W-:Y:S04]  /*0580*/  STG.E.64 desc[UR16][R28.64], R18 ;  /* 0x000000121c007986 */ /* 0x0081e8000c101b10 */
[----:B----4-:R1:W-:Y:S04]  /*0590*/  STG.E.64 desc[UR16][R34.64], R20 ;  /* 0x0000001422007986 */ /* 0x0103e8000c101b10 */
[----:B------:R-:W3:Y:S04]  /*05a0*/  LDG.E.64 R22, desc[UR16][R32.64] ;  /* 0x0000001020167981 */ /* 0x000ee8000c1e1b00 */
[----:B--2---:R-:W2:Y:S01]  /*05b0*/  LDG.E.64 R26, desc[UR16][R24.64] ;  /* 0x00000010181a7981 */ /* 0x004ea2000c1e1b00 */
[----:B------:R-:W-:-:S05]  /*05c0*/  IMAD.IADD R10, R10, 0x1, R31 ;  /* 0x000000010a0a7824 */ /* 0x000fca00078e021f */
[----:B------:R-:W-:-:S04]  /*05d0*/  IADD3 R37, P0, PT, R10, R0, RZ ;  /* 0x000000000a257210 */ /* 0x000fc80007f1e0ff */
[----:B------:R-:W-:Y:S02]  /*05e0*/  LEA.HI.X.SX32 R30, R10, RZ, 0x1, P0 ;  /* 0x000000ff0a1e7211 */ /* 0x000fe400000f0eff */
[----:B------:R-:W-:Y:S01]  /*05f0*/  LEA R36, P0, R37, R12, 0x3 ;  /* 0x0000000c25247211 */ /* 0x000fe200078018ff */
[----:B0-----:R-:W-:-:S03]  /*0600*/  IMAD.WIDE R28, R31, 0x8, R24 ;  /* 0x000000081f1c7825 */ /* 0x001fc600078e0218 */
[----:B------:R-:W-:Y:S01]  /*0610*/  LEA.HI.X R37, R37, R13, R30, 0x3, P0 ;  /* 0x0000000d25257211 */ /* 0x000fe200000f1c1e */
[----:B---3--:R0:W-:Y:S04]  /*0620*/  STG.E.64 desc[UR16][R24.64], R22 ;  /* 0x0000001618007986 */ /* 0x0081e8000c101b10 */
[----:B--2---:R2:W-:Y:S04]  /*0630*/  STG.E.64 desc[UR16][R32.64], R26 ;  /* 0x0000001a20007986 */ /* 0x0045e8000c101b10 */
        /* <DEDUP_REMOVED lines=70> */
[----:B--2---:R-:W2:Y:S04]  /*0aa0*/  LDG.E.64 R26, desc[UR16][R34.64] ;  /* 0x00000010221a7981 */ /* 0x004ea8000c1e1b00 */
        /* <DEDUP_REMOVED lines=41> */
[----:B------:R-:W-:-:S06]  /*0d40*/  UIADD3 UR4, UPT, UPT, UR4, 0x10, URZ ;  /* 0x0000001004047890 */ /* 0x000fcc000fffe0ff */
[----:B------:R-:W-:Y:S01]  /*0d50*/  ISETP.NE.AND P0, PT, R6, UR4, PT ;  /* 0x0000000406007c0c */ /* 0x000fe2000bf05270 */
[----:B--2---:R0:W-:Y:S04]  /*0d60*/  STG.E.64 desc[UR16][R24.64], R34 ;  /* 0x0000002218007986 */ /* 0x0041e8000c101b10 */
[----:B---3--:R0:W-:Y:S08]  /*0d70*/  STG.E.64 desc[UR16][R22.64], R32 ;  /* 0x0000002016007986 */ /* 0x0081f0000c101b10 */
[----:B------:R-:W-:Y:S05]  /*0d80*/  @P0 BRA `(.L_x_7) ;  /* 0xfffffff400740947 */ /* 0x000fea000383ffff */
[----:B------:R-:W-:-:S07]  /*0d90*/  IMAD.MOV.U32 R10, RZ, RZ, R6 ;  /* 0x000000ffff0a7224 */ /* 0x000fce00078e0006 */
.L_x_6:
[----:B------:R-:W-:Y:S05]  /*0da0*/  BSYNC.RECONVERGENT B2 ;  /* 0x0000000000027941 */ /* 0x000fea0003800200 */
.L_x_5:
[----:B------:R-:W-:-:S13]  /*0db0*/  ISETP.NE.AND P0, PT, R3, RZ, PT ;  /* 0x000000ff0300720c */ /* 0x000fda0003f05270 */
[----:B------:R-:W-:Y:S05]  /*0dc0*/  @!P0 BRA `(.L_x_4) ;  /* 0x0000000800988947 */ /* 0x000fea0003800000 */
[----:B0-----:R-:W-:Y:S01]  /*0dd0*/  VIADD R18, R3, 0xffffffff ;  /* 0xffffffff03127836 */ /* 0x001fe20000000000 */
[----:B------:R-:W-:-:S04]  /*0de0*/  ISETP.NE.AND P0, PT, R4, RZ, PT ;  /* 0x000000ff0400720c */ /* 0x000fc80003f05270 */
[----:B------:R-:W-:-:S13]  /*0df0*/  ISETP.GE.U32.AND P1, PT, R18, 0x7, PT ;  /* 0x000000071200780c */ /* 0x000fda0003f26070 */
[----:B------:R-:W-:Y:S05]  /*0e00*/  @!P1 BRA `(.L_x_8) ;  /* 0x0000000400449947 */ /* 0x000fea0003800000 */
[----:B------:R-:W-:-:S04]  /*0e10*/  IMAD R23, R10, R31, RZ ;  /* 0x0000001f0a177224 */ /* 0x000fc800078e02ff */
        /* <DEDUP_REMOVED lines=10> */
[----:B------:R-:W-:-:S04]  /*0ec0*/  LEA R32, P1, R23, R12, 0x3 ;  /* 0x0000000c17207211 */ /* 0x000fc800078218ff */
[----:B------:R-:W-:Y:S01]  /*0ed0*/  LEA.HI.X R33, R23, R13, R22, 0x3, P1 ;  /* 0x0000000d17217211 */ /* 0x000fe200008f1c16 */
[----:B------:R-:W-:Y:S01]  /*0ee0*/  IMAD.WIDE R22, R31, 0x8, R28 ;  /* 0x000000081f167825 */ /* 0x000fe200078e021c */
[----:B---3--:R0:W-:Y:S04]  /*0ef0*/  STG.E.64 desc[UR16][R28.64], R18 ;  /* 0x000000121c007986 */ /* 0x0081e8000c101b10 */
[----:B--2---:R1:W-:Y:S04]  /*0f00*/  STG.E.64 desc[UR16][R34.64], R20 ;  /* 0x0000001422007986 */ /* 0x0043e8000c101b10 */
[----:B------:R-:W2:Y:S04]  /*0f10*/  LDG.E.64 R24, desc[UR16][R32.64] ;  /* 0x0000001020187981 */ /* 0x000ea8000c1e1b00 */
[----:B------:R-:W3:Y:S01]  /*0f20*/  LDG.E.64 R26, desc[UR16][R22.64] ;  /* 0x00000010161a7981 */ /* 0x000ee2000c1e1b00 */
[----:B------:R-:W-:-:S05]  /*0f30*/  IMAD.IADD R30, R30, 0x1, R31 ;  /* 0x000000011e1e7824 */ /* 0x000fca00078e021f */
[----:B------:R-:W-:-:S04]  /*0f40*/  IADD3 R37, P1, PT, R30, R0, RZ ;  /* 0x000000001e257210 */ /* 0x000fc80007f3e0ff */
[----:B0-----:R-:W-:Y:S02]  /*0f50*/  LEA.HI.X.SX32 R18, R30, RZ, 0x1, P1 ;  /* 0x000000ff1e127211 */ /* 0x001fe400008f0eff */
[----:B------:R-:W-:Y:S01]  /*0f60*/  LEA R36, P1, R37, R12, 0x3 ;  /* 0x0000000c25247211 */ /* 0x000fe200078218ff */
[----:B------:R-:W-:-:S03]  /*0f70*/  IMAD.WIDE R28, R31, 0x8, R22 ;  /* 0x000000081f1c7825 */ /* 0x000fc600078e0216 */
[----:B------:R-:W-:Y:S01]  /*0f80*/  LEA.HI.X R37, R37, R13, R18, 0x3, P1 ;  /* 0x0000000d25257211 */ /* 0x000fe200008f1c12 */
[----:B--2---:R0:W-:Y:S04]  /*0f90*/  STG.E.64 desc[UR16][R22.64], R24 ;  /* 0x0000001816007986 */ /* 0x0041e8000c101b10 */
[----:B---3--:R2:W-:Y:S04]  /*0fa0*/  STG.E.64 desc[UR16][R32.64], R26 ;  /* 0x0000001a20007986 */ /* 0x0085e8000c101b10 */
[----:B------:R-:W3:Y:S04]  /*0fb0*/  LDG.E.64 R18, desc[UR16][R36.64] ;  /* 0x0000001024127981 */ /* 0x000ee8000c1e1b00 */
[----:B-1----:R-:W4:Y:S01]  /*0fc0*/  LDG.E.64 R20, desc[UR16][R28.64] ;  /* 0x000000101c147981 */ /* 0x002f22000c1e1b00 */
[----:B------:R-:W-:-:S05]  /*0fd0*/  IMAD.IADD R30, R30, 0x1, R31 ;  /* 0x000000011e1e7824 */ /* 0x000fca00078e021f */
[----:B------:R-:W-:-:S04]  /*0fe0*/  IADD3 R35, P1, PT, R30, R0, RZ ;  /* 0x000000001e237210 */ /* 0x000fc80007f3e0ff */
[----:B0-----:R-:W-:Y:S02]  /*0ff0*/  LEA.HI.X.SX32 R22, R30, RZ, 0x1, P1 ;  /* 0x000000ff1e167211 */ /* 0x001fe400008f0eff */
[----:B------:R-:W-:-:S04]  /*1000*/  LEA R34, P1, R35, R12, 0x3 ;  /* 0x0000000c23227211 */ /* 0x000fc800078218ff */
[----:B------:R-:W-:Y:S01]  /*1010*/  LEA.HI.X R35, R35, R13, R22, 0x3, P1 ;  /* 0x0000000d23237211 */ /* 0x000fe200008f1c16 */
[----:B------:R-:W-:Y:S01]  /*1020*/  IMAD.WIDE R22, R31, 0x8, R28 ;  /* 0x000000081f167825 */ /* 0x000fe200078e021c */
[----:B---3--:R0:W-:Y:S04]  /*1030*/  STG.E.64 desc[UR16][R28.64], R18 ;  /* 0x000000121c007986 */ /* 0x0081e8000c101b10 */
[----:B----4-:R1:W-:Y:S04]  /*1040*/  STG.E.64 desc[UR16][R36.64], R20 ;  /* 0x0000001424007986 */ /* 0x0103e8000c101b10 */
[----:B--2---:R-:W2:Y:S04]  /*1050*/  LDG.E.64 R26, desc[UR16][R34.64] ;  /* 0x00000010221a7981 */ /* 0x004ea8000c1e1b00 */
        /* <DEDUP_REMOVED lines=41> */
[----:B------:R-:W-:-:S03]  /*12f0*/  VIADD R10, R10, 0x8 ;  /* 0x000000080a0a7836 */ /* 0x000fc60000000000 */
[----:B---3--:R0:W-:Y:S04]  /*1300*/  STG.E.64 desc[UR16][R22.64], R32 ;  /* 0x0000002016007986 */ /* 0x0081e8000c101b10 */
[----:B--2---:R0:W-:Y:S02]  /*1310*/  STG.E.64 desc[UR16][R20.64], R34 ;  /* 0x0000002214007986 */ /* 0x0041e4000c101b10 */
.L_x_8:
        /* <DEDUP_REMOVED lines=8> */
[----:B------:R-:W-:Y:S02]  /*13a0*/  LEA.HI.X.SX32 R18, R19, RZ, 0x1, P1 ;  /* 0x000000ff13127211 */ /* 0x000fe400008f0eff */
[----:B------:R-:W-:-:S04]  /*13b0*/  LEA R24, P1, R21, R12, 0x3 ;  /* 0x0000000c15187211 */ /* 0x000fc800078218ff */
[----:B------:R-:W-:Y:S02]  /*13c0*/  LEA.HI.X R25, R21, R13, R18, 0x3, P1 ;  /* 0x0000000d15197211 */ /* 0x000fe400008f1c12 */
[----:B------:R-:W2:Y:S04]  /*13d0*/  LDG.E.64 R20, desc[UR16][R26.64] ;  /* 0x000000101a147981 */ /* 0x000ea8000c1e1b00 */
[----:B------:R-:W3:Y:S01]  /*13e0*/  LDG.E.64 R28, desc[UR16][R24.64] ;  /* 0x00000010181c7981 */ /* 0x000ee2000c1e1b00 */
[----:B------:R-:W-:-:S05]  /*13f0*/  IMAD.IADD R19, R19, 0x1, R31 ;  /* 0x0000000113137824 */ /* 0x000fca00078e021f */
[----:B------:R-:W-:-:S04]  /*1400*/  IADD3 R23, P1, PT, R19, R0, RZ ;  /* 0x0000000013177210 */ /* 0x000fc80007f3e0ff */
[----:B------:R-:W-:Y:S02]  /*1410*/  LEA.HI.X.SX32 R18, R19, RZ, 0x1, P1 ;  /* 0x000000ff13127211 */ /* 0x000fe400008f0eff */
[----:B------:R-:W-:Y:S01]  /*1420*/  LEA R32, P1, R23, R12, 0x3 ;  /* 0x0000000c17207211 */ /* 0x000fe200078218ff */
[----:B------:R-:W-:-:S03]  /*1430*/  IMAD.WIDE R34, R31, 0x8, R26 ;  /* 0x000000081f227825 */ /* 0x000fc600078e021a */
[----:B------:R-:W-:Y:S01]  /*1440*/  LEA.HI.X R33, R23, R13, R18, 0x3, P1 ;  /* 0x0000000d17217211 */ /* 0x000fe200008f1c12 */
[----:B---3--:R-:W-:Y:S04]  /*1450*/  STG.E.64 desc[UR16][R26.64], R28 ;  /* 0x0000001c1a007986 */ /* 0x008fe8000c101b10 */
[----:B--2---:R0:W-:Y:S04]  /*1460*/  STG.E.64 desc[UR16][R24.64], R20 ;  /* 0x0000001418007986 */ /* 0x0041e8000c101b10 */
[----:B------:R-:W2:Y:S04]  /*1470*/  LDG.E.64 R36, desc[UR16][R32.64] ;  /* 0x0000001020247981 */ /* 0x000ea8000c1e1b00 */
[----:B------:R-:W3:Y:S01]  /*1480*/  LDG.E.64 R22, desc[UR16][R34.64] ;  /* 0x0000001022167981 */ /* 0x000ee2000c1e1b00 */
[----:B------:R-:W-:-:S05]  /*1490*/  IMAD.IADD R30, R19, 0x1, R31 ;  /* 0x00000001131e7824 */ /* 0x000fca00078e021f */
[----:B------:R-:W-:-:S04]  /*14a0*/  IADD3 R19, P1, PT, R30, R0, RZ ;  /* 0x000000001e137210 */ /* 0x000fc80007f3e0ff */
[----:B0-----:R-:W-:Y:S02]  /*14b0*/  LEA.HI.X.SX32 R20, R30, RZ, 0x1, P1 ;  /* 0x000000ff1e147211 */ /* 0x001fe400008f0eff */
[----:B------:R-:W-:-:S04]  /*14c0*/  LEA R18, P1, R19, R12, 0x3 ;  /* 0x0000000c13127211 */ /* 0x000fc800078218ff */
[----:B------:R-:W-:Y:S01]  /*14d0*/  LEA.HI.X R19, R19, R13, R20, 0x3, P1 ;  /* 0x0000000d13137211 */ /* 0x000fe200008f1c14 */
[----:B------:R-:W-:Y:S01]  /*14e0*/  IMAD.WIDE R20, R31, 0x8, R34 ;  /* 0x000000081f147825 */ /* 0x000fe200078e0222 */
[----:B--2---:R-:W-:Y:S04]  /*14f0*/  STG.E.64 desc[UR16][R34.64], R36 ;  /* 0x0000002422007986 */ /* 0x004fe8000c101b10 */
[----:B---3--:R0:W-:Y:S04]  /*1500*/  STG.E.64 desc[UR16][R32.64], R22 ;  /* 0x0000001620007986 */ /* 0x0081e8000c101b10 */
[----:B------:R-:W2:Y:S04]  /*1510*/  LDG.E.64 R24, desc[UR16][R20.64] ;  /* 0x0000001014187981 */ /* 0x000ea8000c1e1b00 */
[----:B0-----:R-:W3:Y:S01]  /*1520*/  LDG.E.64 R22, desc[UR16][R18.64] ;  /* 0x0000001012167981 */ /* 0x001ee2000c1e1b00 */
        /* <DEDUP_REMOVED lines=10> */
[----:B------:R-:W-:-:S03]  /*15d0*/  VIADD R10, R10, 0x4 ;  /* 0x000000040a0a7836 */ /* 0x000fc60000000000 */
[----:B--2---:R0:W-:Y:S04]  /*15e0*/  STG.E.64 desc[UR16][R28.64], R32 ;  /* 0x000000201c007986 */ /* 0x0041e8000c101b10 */
[----:B---3--:R0:W-:Y:S02]  /*15f0*/  STG.E.64 desc[UR16][R26.64], R34 ;  /* 0x000000221a007986 */ /* 0x0081e4000c101b10 */
.L_x_9:
[----:B------:R-:W-:Y:S05]  /*1600*/  @!P0 BRA `(.L_x_4) ;  /* 0x0000000000888947 */ /* 0x000fea0003800000 */
[----:B0-----:R-:W-:-:S05]  /*1610*/  IMAD R27, R10, R31, RZ ;  /* 0x0000001f0a1b7224 */ /* 0x001fca00078e02ff */
[----:B------:R-:W-:-:S04]  /*1620*/  IADD3 R19, P0, PT, R27, R0, RZ ;  /* 0x000000001b137210 */ /* 0x000fc80007f1e0ff */
[----:B------:R-:W-:Y:S02]  /*1630*/  LEA.HI.X.SX32 R10, R27, RZ, 0x1, P0 ;  /* 0x000000ff1b0a7211 */ /* 0x000fe400000f0eff */
[----:B------:R-:W-:-:S04]  /*1640*/  LEA R20, P0, R19, R12, 0x3 ;  /* 0x0000000c13147211 */ /* 0x000fc800078018ff */
[----:B------:R-:W-:Y:S01]  /*1650*/  LEA.HI.X R21, R19, R13, R10, 0x3, P0 ;  /* 0x0000000d13157211 */ /* 0x000fe200000f1c0a */
[----:B------:R-:W-:-:S04]  /*1660*/  IMAD.WIDE R18, R27, 0x8, R16 ;  /* 0x000000081b127825 */ /* 0x000fc800078e0210 */
[----:B------:R-:W2:Y:S04]  /*1670*/  LDG.E.64 R22, desc[UR16][R20.64] ;  /* 0x0000001014167981 */ /* 0x000ea8000c1e1b00 */
[----:B------:R-:W3:Y:S01]  /*1680*/  LDG.E.64 R24, desc[UR16][R18.64] ;  /* 0x0000001012187981 */ /* 0x000ee2000c1e1b00 */
[----:B------:R-:W-:-:S03]  /*1690*/  ISETP.NE.AND P0, PT, R5, 0x1, PT ;  /* 0x000000010500780c */ /* 0x000fc60003f05270 */
[----:B--2---:R1:W-:Y:S04]  /*16a0*/  STG.E.64 desc[UR16][R18.64], R22 ;  /* 0x0000001612007986 */ /* 0x0043e8000c101b10 */
[----:B---3--:R1:W-:Y:S06]  /*16b0*/  STG.E.64 desc[UR16][R20.64], R24 ;  /* 0x0000001814007986 */ /* 0x0083ec000c101b10 */
[----:B------:R-:W-:Y:S05]  /*16c0*/  @!P0 BRA `(.L_x_4) ;  /* 0x0000000000588947 */ /* 0x000fea0003800000 */
[----:B------:R-:W-:Y:S02]  /*16d0*/  IMAD.IADD R27, R27, 0x1, R31 ;  /* 0x000000011b1b7824 */ /* 0x000fe400078e021f */
[----:B-1----:R-:W-:-:S03]  /*16e0*/  IMAD.WIDE R18, R31, 0x8, R18 ;  /* 0x000000081f127825 */ /* 0x002fc600078e0212 */
[C---:B------:R-:W-:Y:S02]  /*16f0*/  IADD3 R21, P0, PT, R27.reuse, R0, RZ ;  /* 0x000000001b157210 */ /* 0x040fe40007f1e0ff */
[----:B------:R-:W2:Y:S02]  /*1700*/  LDG.E.64 R24, desc[UR16][R18.64] ;  /* 0x0000001012187981 */ /* 0x000ea4000c1e1b00 */
[----:B------:R-:W-:Y:S02]  /*1710*/  LEA.HI.X.SX32 R10, R27, RZ, 0x1, P0 ;  /* 0x000000ff1b0a7211 */ /* 0x000fe400000f0eff */
[----:B------:R-:W-:-:S04]  /*1720*/  LEA R20, P0, R21, R12, 0x3 ;  /* 0x0000000c15147211 */ /* 0x000fc800078018ff */
[----:B------:R-:W-:-:S05]  /*1730*/  LEA.HI.X R21, R21, R13, R10, 0x3, P0 ;  /* 0x0000000d15157211 */ /* 0x000fca00000f1c0a */
[----:B------:R-:W3:Y:S01]  /*1740*/  LDG.E.64 R22, desc[UR16][R20.64] ;  /* 0x0000001014167981 */ /* 0x000ee2000c1e1b00 */
[----:B------:R-:W-:-:S03]  /*1750*/  ISETP.NE.AND P0, PT, R5, 0x2, PT ;  /* 0x000000020500780c */ /* 0x000fc60003f05270 */
[----:B---3--:R3:W-:Y:S04]  /*1760*/  STG.E.64 desc[UR16][R18.64], R22 ;  /* 0x0000001612007986 */ /* 0x0087e8000c101b10 */
[----:B--2---:R3:W-:Y:S06]  /*1770*/  STG.E.64 desc[UR16][R20.64], R24 ;  /* 0x0000001814007986 */ /* 0x0047ec000c101b10 */
[----:B------:R-:W-:Y:S05]  /*1780*/  @!P0 BRA `(.L_x_4) ;  /* 0x0000000000288947 */ /* 0x000fea0003800000 */
[----:B---3--:R-:W-:Y:S02]  /*1790*/  IMAD.IADD R21, R27, 0x1, R31 ;  /* 0x000000011b157824 */ /* 0x008fe400078e021f */
[----:B------:R-:W-:-:S03]  /*17a0*/  IMAD.WIDE R18, R31, 0x8, R18 ;  /* 0x000000081f127825 */ /* 0x000fc600078e0212 */
[----:B------:R-:W-:-:S04]  /*17b0*/  IADD3 R23, P0, PT, R21, R0, RZ ;  /* 0x0000000015177210 */ /* 0x000fc80007f1e0ff */
[----:B------:R-:W-:Y:S02]  /*17c0*/  LEA.HI.X.SX32 R21, R21, RZ, 0x1, P0 ;  /* 0x000000ff15157211 */ /* 0x000fe400000f0eff */
[----:B------:R-:W-:-:S04]  /*17d0*/  LEA R20, P0, R23, R12, 0x3 ;  /* 0x0000000c17147211 */ /* 0x000fc800078018ff */
[----:B------:R-:W-:Y:S02]  /*17e0*/  LEA.HI.X R21, R23, R13, R21, 0x3, P0 ;  /* 0x0000000d17157211 */ /* 0x000fe400000f1c15 */
[----:B------:R-:W2:Y:S04]  /*17f0*/  LDG.E.64 R22, desc[UR16][R18.64] ;  /* 0x0000001012167981 */ /* 0x000ea8000c1e1b00 */
[----:B------:R-:W3:Y:S04]  /*1800*/  LDG.E.64 R24, desc[UR16][R20.64] ;  /* 0x0000001014187981 */ /* 0x000ee8000c1e1b00 */
[----:B---3--:R4:W-:Y:S04]  /*1810*/  STG.E.64 desc[UR16][R18.64], R24 ;  /* 0x0000001812007986 */ /* 0x0089e8000c101b10 */
[----:B--2---:R4:W-:Y:S02]  /*1820*/  STG.E.64 desc[UR16][R20.64], R22 ;  /* 0x0000001614007986 */ /* 0x0049e4000c101b10 */
.L_x_4:
[----:B------:R-:W-:Y:S05]  /*1830*/  BSYNC.RECONVERGENT B1 ;  /* 0x0000000000017941 */ /* 0x000fea0003800200 */
.L_x_3:
[C---:B01-34-:R-:W-:Y:S01]  /*1840*/  IMAD.WIDE.U32 R18, R8.reuse, 0x4, R14 ;  /* 0x0000000408127825 */ /* 0x05bfe200078e000e */
[----:B------:R-:W-:Y:S03]  /*1850*/  BSSY.RECONVERGENT B1, `(.L_x_10) ;  /* 0x00000d7000017945 */ /* 0x000fe60003800200 */
[----:B------:R-:W-:Y:S01]  /*1860*/  VIADD R8, R8, 0x1 ;  /* 0x0000000108087836 */ /* 0x000fe20000000000 */
[----:B------:R0:W-:Y:S04]  /*1870*/  STG.E desc[UR16][R18.64], R0 ;  /* 0x0000000012007986 */ /* 0x0001e8000c101910 */
[----:B------:R-:W-:-:S13]  /*1880*/  ISETP.GE.AND P0, PT, R8, R11, PT ;  /* 0x0000000b0800720c */ /* 0x000fda0003f06270 */
[----:B0-----:R-:W-:Y:S05]  /*1890*/  @P0 BRA `(.L_x_11) ;  /* 0x0000000c00480947 */ /* 0x001fea0003800000 */
[----:B------:R-:W-:-:S06]  /*18a0*/  IMAD.WIDE R18, R9, 0x8, R16 ;  /* 0x0000000809127825 */ /* 0x000fcc00078e0210 */
[----:B------:R-:W5:Y:S01]  /*18b0*/  LDG.E.64 R18, desc[UR16][R18.64] ;  /* 0x0000001012127981 */ /* 0x000f62000c1e1b00 */
[----:B------:R-:W-:-:S07]  /*18c0*/  IMAD.MOV.U32 R28, RZ, RZ, R8 ;  /* 0x000000ffff1c7224 */ /* 0x000fce00078e0008 */
.L_x_19:
[----:B012---:R-:W-:Y:S01]  /*18d0*/  IMAD.IADD R25, R9, 0x1, R28 ;  /* 0x0000000109197824 */ /* 0x007fe200078e021c */
[----:B-----5:R-:W0:Y:S01]  /*18e0*/  MUFU.RCP64H R11, R19 ;  /* 0x00000013000b7308 */ /* 0x020e220000001800 */
[----:B------:R-:W-:Y:S01]  /*18f0*/  IMAD.MOV.U32 R10, RZ, RZ, 0x1 ;  /* 0x00000001ff0a7424 */ /* 0x000fe200078e00ff */
[----:B------:R-:W1:Y:S01]  /*1900*/  LDC R0, c[0x0][0x3a0] ;  /* 0x0000e800ff007b82 */ /* 0x000e620000000800 */
[----:B------:R-:W-:-:S06]  /*1910*/  IMAD.WIDE R24, R25, 0x8, R12 ;  /* 0x0000000819187825 */ /* 0x000fcc00078e020c */
[----:B------:R-:W2:Y:S01]  /*1920*/  LDG.E.64 R24, desc[UR16][R24.64] ;  /* 0x0000001018187981 */ /* 0x000ea2000c1e1b00 */
[----:B------:R-:W-:Y:S01]  /*1930*/  BSSY.RECONVERGENT B2, `(.L_x_12) ;  /* 0x0000014000027945 */ /* 0x000fe20003800200 */
[----:B0-----:R-:W-:-:S08]  /*1940*/  DFMA R20, -R18, R10, 1 ;  /* 0x3ff000001214742b */ /* 0x001fd0000000010a */
[----:B------:R-:W-:Y:S01]  /*1950*/  DFMA R20, R20, R20, R20 ;  /* 0x000000141414722b */ /* 0x000fe20000000014 */
[----:B-1----:R-:W-:-:S07]  /*1960*/  ISETP.GE.U32.AND P1, PT, R0, 0x8, PT ;  /* 0x000000080000780c */ /* 0x002fce0003f26070 */
[----:B------:R-:W-:-:S08]  /*1970*/  DFMA R20, R10, R20, R10 ;  /* 0x000000140a14722b */ /* 0x000fd0000000000a */
[----:B------:R-:W-:-:S08]  /*1980*/  DFMA R10, -R18, R20, 1 ;  /* 0x3ff00000120a742b */ /* 0x000fd00000000114 */
[----:B------:R-:W-:-:S08]  /*1990*/  DFMA R10, R20, R10, R20 ;  /* 0x0000000a140a722b */ /* 0x000fd00000000014 */
[----:B--2---:R-:W-:Y:S01]  /*19a0*/  DMUL R20, R24, R10 ;  /* 0x0000000a18147228 */ /* 0x004fe20000000000 */
[----:B------:R-:W-:-:S07]  /*19b0*/  FSETP.GEU.AND P2, PT, |R25|, 6.5827683646048100446e-37, PT ;  /* 0x036000001900780b */ /* 0x000fce0003f4e200 */
[----:B------:R-:W-:-:S08]  /*19c0*/  DFMA R22, -R18, R20, R24 ;  /* 0x000000141216722b */ /* 0x000fd00000000118 */
[----:B------:R-:W-:-:S10]  /*19d0*/  DFMA R10, R10, R22, R20 ;  /* 0x000000160a0a722b */ /* 0x000fd40000000014 */
[----:B------:R-:W-:-:S05]  /*19e0*/  FFMA R20, RZ, R19, R11 ;  /* 0x00000013ff147223 */ /* 0x000fca000000000b */
[----:B------:R-:W-:-:S13]  /*19f0*/  FSETP.GT.AND P0, PT, |R20|, 1.469367938527859385e-39, PT ;  /* 0x001000001400780b */ /* 0x000fda0003f04200 */
[----:B------:R-:W-:Y:S05]  /*1a00*/  @P0 BRA P2, `(.L_x_13) ;  /* 0x0000000000180947 */ /* 0x000fea0001000000 */
[----:B------:R-:W-:Y:S01]  /*1a10*/  IMAD.MOV.U32 R22, RZ, RZ, R18 ;  /* 0x000000ffff167224 */ /* 0x000fe200078e0012 */
[----:B------:R-:W-:Y:S01]  /*1a20*/  MOV R0, 0x1a50 ;  /* 0x00001a5000007802 */ /* 0x000fe20000000f00 */
[----:B------:R-:W-:-:S07]  /*1a30*/  IMAD.MOV.U32 R23, RZ, RZ, R19 ;  /* 0x000000ffff177224 */ /* 0x000fce00078e0013 */
[----:B------:R-:W-:Y:S05]  /*1a40*/  CALL.REL.NOINC `($__internal_0_$__cuda_sm20_div_rn_f64_full) ;  /* 0x0000002400e47944 */ /* 0x000fea0003c00000 */
[----:B------:R-:W-:Y:S02]  /*1a50*/  IMAD.MOV.U32 R10, RZ, RZ, R32 ;  /* 0x000000ffff0a7224 */ /* 0x000fe400078e0020 */
[----:B------:R-:W-:-:S07]  /*1a60*/  IMAD.MOV.U32 R11, RZ, RZ, R33 ;  /* 0x000000ffff0b7224 */ /* 0x000fce00078e0021 */
.L_x_13:
[----:B------:R-:W-:Y:S05]  /*1a70*/  BSYNC.RECONVERGENT B2 ;  /* 0x0000000000027941 */ /* 0x000fea0003800200 */
.L_x_12:
[----:B------:R-:W-:Y:S01]  /*1a80*/  IMAD.MOV.U32 R0, RZ, RZ, RZ ;  /* 0x000000ffff007224 */ /* 0x000fe200078e00ff */
[----:B------:R-:W-:Y:S06]  /*1a90*/  @!P1 BRA `(.L_x_14) ;  /* 0x0000000400589947 */ /* 0x000fec0003800000 */
[----:B------:R-:W-:-:S05]  /*1aa0*/  UMOV UR4, URZ ;  /* 0x000000ff00047c82 */ /* 0x000fca0008000000 */
.L_x_15:
[----:B0-----:R-:W0:Y:S02]  /*1ab0*/  LDC R33, c[0x0][0x388] ;  /* 0x0000e200ff217b82 */ /* 0x001e240000000800 */
[----:B0-----:R-:W-:-:S04]  /*1ac0*/  IMAD R29, R33, UR4, RZ ;  /* 0x00000004211d7c24 */ /* 0x001fc8000f8e02ff */
[C---:B------:R-:W-:Y:S01]  /*1ad0*/  IMAD.WIDE R30, R29.reuse, 0x8, R16 ;  /* 0x000000081d1e7825 */ /* 0x040fe200078e0210 */
[----:B------:R-:W-:-:S04]  /*1ae0*/  IADD3 R21, P0, PT, R29, R28, RZ ;  /* 0x0000001c1d157210 */ /* 0x000fc80007f1e0ff */
[----:B------:R-:W-:Y:S01]  /*1af0*/  LEA.HI.X.SX32 R0, R29, RZ, 0x1, P0 ;  /* 0x000000ff1d007211 */ /* 0x000fe200000f0eff */
[----:B------:R-:W2:Y:S01]  /*1b00*/  LDG.E.64 R22, desc[UR16][R30.64] ;  /* 0x000000101e167981 */ /* 0x000ea2000c1e1b00 */
[----:B------:R-:W-:-:S04]  /*1b10*/  LEA R20, P0, R21, R12, 0x3 ;  /* 0x0000000c15147211 */ /* 0x000fc800078018ff */
[----:B------:R-:W-:-:S05]  /*1b20*/  LEA.HI.X R21, R21, R13, R0, 0x3, P0 ;  /* 0x0000000d15157211 */ /* 0x000fca00000f1c00 */
[----:B------:R-:W2:Y:S01]  /*1b30*/  LDG.E.64 R24, desc[UR16][R20.64] ;  /* 0x0000001014187981 */ /* 0x000ea2000c1e1b00 */
[----:B------:R-:W-:-:S05]  /*1b40*/  IMAD.IADD R29, R29, 0x1, R33 ;  /* 0x000000011d1d7824 */ /* 0x000fca00078e0221 */
[----:B------:R-:W-:-:S04]  /*1b50*/  IADD3 R27, P0, PT, R29, R28, RZ ;  /* 0x0000001c1d1b7210 */ /* 0x000fc80007f1e0ff */
[----:B------:R-:W-:Y:S02]  /*1b60*/  LEA.HI.X.SX32 R0, R29, RZ, 0x1, P0 ;  /* 0x000000ff1d007211 */ /* 0x000fe400000f0eff */
[----:B------:R-:W-:-:S04]  /*1b70*/  LEA R26, P0, R27, R12, 0x3 ;  /* 0x0000000c1b1a7211 */ /* 0x000fc800078018ff */
[----:B------:R-:W-:Y:S01]  /*1b80*/  LEA.HI.X R27, R27, R13, R0, 0x3, P0 ;  /* 0x0000000d1b1b7211 */ /* 0x000fe200000f1c00 */
[----:B--2---:R-:W-:Y:S01]  /*1b90*/  DFMA R22, R22, -R10, R24 ;  /* 0x8000000a1616722b */ /* 0x004fe20000000018 */
[----:B------:R-:W-:-:S06]  /*1ba0*/  IMAD.WIDE R24, R33, 0x8, R30 ;  /* 0x0000000821187825 */ /* 0x000fcc00078e021e */
[----:B------:R0:W-:Y:S04]  /*1bb0*/  STG.E.64 desc[UR16][R20.64], R22 ;  /* 0x0000001614007986 */ /* 0x0001e8000c101b10 */
[----:B------:R-:W2:Y:S04]  /*1bc0*/  LDG.E.64 R34, desc[UR16][R24.64] ;  /* 0x0000001018227981 */ /* 0x000ea8000c1e1b00 */
        /* <DEDUP_REMOVED lines=9> */
[----:B0-----:R-:W2:Y:S04]  /*1c60*/  LDG.E.64 R22, desc[UR16][R34.64] ;  /* 0x0000001022167981 */ /* 0x001ea8000c1e1b00 */
        /* <DEDUP_REMOVED lines=9> */
[----:B-1----:R-:W2:Y:S04]  /*1d00*/  LDG.E.64 R30, desc[UR16][R22.64] ;  /* 0x00000010161e7981 */ /* 0x002ea8000c1e1b00 */
        /* <DEDUP_REMOVED lines=34> */
[----:B------:R-:W-:Y:S01]  /*1f30*/  LEA R36, P0, R37, R12, 0x3 ;  /* 0x0000000c25247211 */ /* 0x000fe200078018ff */
[----:B------:R-:W-:-:S03]  /*1f40*/  IMAD.WIDE R32, R33, 0x8, R26 ;  /* 0x0000000821207825 */ /* 0x000fc600078e021a */
[----:B------:R-:W-:Y:S01]  /*1f50*/  LEA.HI.X R37, R37, R13, R29, 0x3, P0 ;  /* 0x0000000d25257211 */ /* 0x000fe200000f1c1d */
[----:B--2---:R-:W-:-:S07]  /*1f60*/  DFMA R20, R34, -R10, R20 ;  /* 0x8000000a2214722b */ /* 0x004fce0000000014 */
[----:B------:R0:W-:Y:S04]  /*1f70*/  STG.E.64 desc[UR16][R30.64], R20 ;  /* 0x000000141e007986 */ /* 0x0001e8000c101b10 */
[----:B------:R-:W2:Y:S04]  /*1f80*/  LDG.E.64 R32, desc[UR16][R32.64] ;  /* 0x0000001020207981 */ /* 0x000ea8000c1e1b00 */
[----:B-1----:R-:W2:Y:S01]  /*1f90*/  LDG.E.64 R22, desc[UR16][R36.64] ;  /* 0x0000001024167981 */ /* 0x002ea2000c1e1b00 */
[----:B------:R-:W-:-:S06]  /*1fa0*/  UIADD3 UR4, UPT, UPT, UR4, 0x8, URZ ;  /* 0x0000000804047890 */ /* 0x000fcc000fffe0ff */
[----:B------:R-:W-:Y:S01]  /*1fb0*/  ISETP.NE.AND P0, PT, R7, UR4, PT ;  /* 0x0000000407007c0c */ /* 0x000fe2000bf05270 */
[----:B--2---:R-:W-:-:S07]  /*1fc0*/  DFMA R22, R32, -R10, R22 ;  /* 0x8000000a2016722b */ /* 0x004fce0000000016 */
[----:B------:R0:W-:Y:S05]  /*1fd0*/  STG.E.64 desc[UR16][R36.64], R22 ;  /* 0x0000001624007986 */ /* 0x0001ea000c101b10 */
[----:B------:R-:W-:Y:S05]  /*1fe0*/  @P0 BRA `(.L_x_15) ;  /* 0xfffffff800b00947 */ /* 0x000fea000383ffff */
[----:B------:R-:W-:-:S07]  /*1ff0*/  IMAD.MOV.U32 R0, RZ, RZ, R7 ;  /* 0x000000ffff007224 */ /* 0x000fce00078e0007 */
.L_x_14:
[----:B------:R-:W-:-:S13]  /*2000*/  ISETP.NE.AND P0, PT, R4, RZ, PT ;  /* 0x000000ff0400720c */ /* 0x000fda0003f05270 */
[----:B------:R-:W-:Y:S05]  /*2010*/  @!P0 BRA `(.L_x_16) ;  /* 0x0000000400548947 */ /* 0x000fea0003800000 */
[----:B0-----:R-:W-:Y:S01]  /*2020*/  VIADD R20, R4, 0xffffffff ;  /* 0xffffffff04147836 */ /* 0x001fe20000000000 */
[----:B------:R-:W-:-:S04]  /*2030*/  ISETP.NE.AND P0, PT, R5, RZ, PT ;  /* 0x000000ff0500720c */ /* 0x000fc80003f05270 */
[----:B------:R-:W-:-:S13]  /*2040*/  ISETP.GE.U32.AND P1, PT, R20, 0x3, PT ;  /* 0x000000031400780c */ /* 0x000fda0003f26070 */
[----:B------:R-:W-:Y:S05]  /*2050*/  @!P1 BRA `(.L_x_17) ;  /* 0x0000000000a89947 */ /* 0x000fea0003800000 */
[----:B------:R-:W0:Y:S02]  /*2060*/  LDC R29, c[0x0][0x388] ;  /* 0x0000e200ff1d7b82 */ /* 0x000e240000000800 */
[----:B0-----:R-:W-:-:S04]  /*2070*/  IMAD R27, R0, R29, RZ ;  /* 0x0000001d001b7224 */ /* 0x001fc800078e02ff */
[C---:B------:R-:W-:Y:S01]  /*2080*/  IMAD.WIDE R30, R27.reuse, 0x8, R16 ;  /* 0x000000081b1e7825 */ /* 0x040fe200078e0210 */
[----:B------:R-:W-:-:S04]  /*2090*/  IADD3 R21, P1, PT, R27, R28, RZ ;  /* 0x0000001c1b157210 */ /* 0x000fc80007f3e0ff */
[----:B------:R-:W-:Y:S02]  /*20a0*/  LEA.HI.X.SX32 R22, R27, RZ, 0x1, P1 ;  /* 0x000000ff1b167211 */ /* 0x000fe400008f0eff */
[----:B------:R-:W-:-:S04]  /*20b0*/  LEA R20, P1, R21, R12, 0x3 ;  /* 0x0000000c15147211 */ /* 0x000fc800078218ff */
[----:B------:R-:W-:Y:S02]  /*20c0*/  LEA.HI.X R21, R21, R13, R22, 0x3, P1 ;  /* 0x0000000d15157211 */ /* 0x000fe400008f1c16 */
        /* <DEDUP_REMOVED lines=31> */
[----:B-1----:R-:W2:Y:S01]  /*22c0*/  LDG.E.64 R26, desc[UR16][R24.64] ;  /* 0x00000010181a7981 */ /* 0x002ea2000c1e1b00 */
[----:B------:R-:W-:Y:S01]  /*22d0*/  VIADD R0, R0, 0x4 ;  /* 0x0000000400007836 */ /* 0x000fe20000000000 */
[----:B--2---:R-:W-:-:S07]  /*22e0*/  DFMA R26, R22, -R10, R26 ;  /* 0x8000000a161a722b */ /* 0x004fce000000001a */
[----:B------:R0:W-:Y:S04]  /*22f0*/  STG.E.64 desc[UR16][R24.64], R26 ;  /* 0x0000001a18007986 */ /* 0x0001e8000c101b10 */
.L_x_17:
[----:B------:R-:W-:Y:S05]  /*2300*/  @!P0 BRA `(.L_x_16) ;  /* 0x0000000000988947 */ /* 0x000fea0003800000 */
[----:B------:R-:W1:Y:S01]  /*2310*/  LDCU UR4, c[0x0][0x3a0] ;  /* 0x00007400ff0477ac */ /* 0x000e620008000800 */
[----:B------:R-:W-:Y:S01]  /*2320*/  ISETP.NE.AND P0, PT, R5, 0x1, PT ;  /* 0x000000010500780c */ /* 0x000fe20003f05270 */
[----:B-1----:R-:W-:-:S12]  /*2330*/  ULOP3.LUT UP0, URZ, UR4, 0x1, URZ, 0xc0, !UPT ;  /* 0x0000000104ff7892 */ /* 0x002fd8000f80c0ff */
[----:B------:R-:W-:Y:S05]  /*2340*/  @!P0 BRA `(.L_x_18) ;  /* 0x0000000000588947 */ /* 0x000fea0003800000 */
[----:B------:R-:W0:Y:S02]  /*2350*/  LDC R29, c[0x0][0x388] ;  /* 0x0000e200ff1d7b82 */ /* 0x000e240000000800 */
[----:B0-----:R-:W-:-:S04]  /*2360*/  IMAD R25, R0, R29, RZ ;  /* 0x0000001d00197224 */ /* 0x001fc800078e02ff */
        /* <DEDUP_REMOVED lines=17> */
[----:B------:R-:W-:Y:S01]  /*2480*/  VIADD R0, R0, 0x2 ;  /* 0x0000000200007836 */ /* 0x000fe20000000000 */
[----:B--2---:R-:W-:-:S07]  /*2490*/  DFMA R22, R30, -R10, R22 ;  /* 0x8000000a1e16722b */ /* 0x004fce0000000016 */
[----:B------:R1:W-:Y:S04]  /*24a0*/  STG.E.64 desc[UR16][R24.64], R22 ;  /* 0x0000001618007986 */ /* 0x0003e8000c101b10 */
.L_x_18:
[----:B------:R-:W-:Y:S05]  /*24b0*/  BRA.U !UP0, `(.L_x_16) ;  /* 0x00000001082c7547 */ /* 0x000fea000b800000 */
[----:B------:R-:W1:Y:S02]  /*24c0*/  LDCU UR4, c[0x0][0x388] ;  /* 0x00007100ff0477ac */ /* 0x000e640008000800 */
[----:B-1----:R-:W-:-:S05]  /*24d0*/  IMAD R23, R0, UR4, RZ ;  /* 0x0000000400177c24 */ /* 0x002fca000f8e02ff */
[----:B0-----:R-:W-:-:S04]  /*24e0*/  IADD3 R21, P0, PT, R23, R28, RZ ;  /* 0x0000001c17157210 */ /* 0x001fc80007f1e0ff */
[C---:B------:R-:W-:Y:S01]  /*24f0*/  LEA.HI.X.SX32 R0, R23.reuse, RZ, 0x1, P0 ;  /* 0x000000ff17007211 */ /* 0x040fe200000f0eff */
[----:B------:R-:W-:Y:S01]  /*2500*/  IMAD.WIDE R22, R23, 0x8, R16 ;  /* 0x0000000817167825 */ /* 0x000fe200078e0210 */
[----:B------:R-:W-:-:S04]  /*2510*/  LEA R20, P0, R21, R12, 0x3 ;  /* 0x0000000c15147211 */ /* 0x000fc800078018ff */
[----:B------:R-:W-:Y:S01]  /*2520*/  LEA.HI.X R21, R21, R13, R0, 0x3, P0 ;  /* 0x0000000d15157211 */ /* 0x000fe200000f1c00 */
[----:B------:R-:W2:Y:S04]  /*2530*/  LDG.E.64 R22, desc[UR16][R22.64] ;  /* 0x0000001016167981 */ /* 0x000ea8000c1e1b00 */
[----:B------:R-:W2:Y:S02]  /*2540*/  LDG.E.64 R24, desc[UR16][R20.64] ;  /* 0x0000001014187981 */ /* 0x000ea4000c1e1b00 */
[----:B--2---:R-:W-:-:S07]  /*2550*/  DFMA R24, R22, -R10, R24 ;  /* 0x8000000a1618722b */ /* 0x004fce0000000018 */
[----:B------:R2:W-:Y:S04]  /*2560*/  STG.E.64 desc[UR16][R20.64], R24 ;  /* 0x0000001814007986 */ /* 0x0005e8000c101b10 */
.L_x_16:
[----:B------:R-:W3:Y:S01]  /*2570*/  LDCU UR4, c[0x0][0x3a0] ;  /* 0x00007400ff0477ac */ /* 0x000ee20008000800 */
[----:B------:R-:W-:Y:S02]  /*2580*/  VIADD R28, R28, 0x1 ;  /* 0x000000011c1c7836 */ /* 0x000fe40000000000 */
[----:B---3--:R-:W-:-:S05]  /*2590*/  IMAD.U32 R11, RZ, RZ, UR4 ;  /* 0x00000004ff0b7e24 */ /* 0x008fca000f8e00ff */
[----:B------:R-:W-:-:S13]  /*25a0*/  ISETP.NE.AND P0, PT, R28, R11, PT ;  /* 0x0000000b1c00720c */ /* 0x000fda0003f05270 */
[----:B------:R-:W-:Y:S05]  /*25b0*/  @P0 BRA `(.L_x_19) ;  /* 0xfffffff000c40947 */ /* 0x000fea000383ffff */
.L_x_11:
[----:B------:R-:W-:Y:S05]  /*25c0*/  BSYNC.RECONVERGENT B1 ;  /* 0x0000000000017941 */ /* 0x000fea0003800200 */
.L_x_10:
[----:B------:R-:W-:-:S13]  /*25d0*/  ISETP.NE.AND P0, PT, R8, R11, PT ;  /* 0x0000000b0800720c */ /* 0x000fda0003f05270 */
[----:B------:R-:W-:Y:S05]  /*25e0*/  @P0 BRA `(.L_x_20) ;  /* 0xffffffd800fc0947 */ /* 0x000fea000383ffff */
[----:B------:R-:W-:Y:S05]  /*25f0*/  BSYNC.RECONVERGENT B0 ;  /* 0x0000000000007941 */ /* 0x000fea0003800200 */
.L_x_0:
[----:B------:R-:W3:Y:S01]  /*2600*/  LDC.64 R16, c[0x0][0x390] ;  /* 0x0000e400ff107b82 */ /* 0x000ee20000000a00 */
[----:B------:R-:W4:Y:S01]  /*2610*/  LDCU UR4, c[0x0][0x398] ;  /* 0x00007300ff0477ac */ /* 0x000f220008000800 */
[----:B------:R-:W-:Y:S01]  /*2620*/  ISETP.GE.AND P0, PT, R11, 0x2, PT ;  /* 0x000000020b00780c */ /* 0x000fe20003f06270 */
[----:B------:R-:W-:Y:S01]  /*2630*/  BSSY.RECONVERGENT B0, `(.L_x_21) ;  /* 0x00000a0000007945 */ /* 0x000fe20003800200 */
[----:B----4-:R-:W-:-:S04]  /*2640*/  IMAD R3, R2, UR4, RZ ;  /* 0x0000000402037c24 */ /* 0x010fc8000f8e02ff */
[----:B---3--:R-:W-:-:S07]  /*2650*/  IMAD.WIDE R16, R3, 0x8, R16 ;  /* 0x0000000803107825 */ /* 0x008fce00078e0210 */
[----:B------:R-:W-:Y:S05]  /*2660*/  @!P0 BRA `(.L_x_22) ;  /* 0x0000000800708947 */ /* 0x000fea0003800000 */
[----:B------:R-:W3:Y:S01]  /*2670*/  LDCU UR4, c[0x0][0x3a0] ;  /* 0x00007400ff0477ac */ /* 0x000ee20008000800 */
[----:B------:R-:W-:Y:S01]  /*2680*/  IMAD.MOV.U32 R4, RZ, RZ, RZ ;  /* 0x000000ffff047224 */ /* 0x000fe200078e00ff */
[----:B------:R-:W-:Y:S02]  /*2690*/  PRMT R5, RZ, 0x7610, R5 ;  /* 0x00007610ff057816 */ /* 0x000fe40000000005 */
[----:B------:R-:W-:Y:S01]  /*26a0*/  PRMT R6, RZ, 0x7610, R6 ;  /* 0x00007610ff067816 */ /* 0x000fe20000000006 */
[----:B---3--:R-:W-:-:S07]  /*26b0*/  IMAD.U32 R7, RZ, RZ, UR4 ;  /* 0x00000004ff077e24 */ /* 0x008fce000f8e00ff */
.L_x_29:
[----:B------:R-:W3:Y:S01]  /*26c0*/  LDCU UR4, c[0x0][0x3a0] ;  /* 0x00007400ff0477ac */ /* 0x000ee20008000800 */
[C---:B------:R-:W-:Y:S01]  /*26d0*/  VIADD R8, R7.reuse, 0xfffffffe ;  /* 0xfffffffe07087836 */ /* 0x040fe20000000000 */
[----:B012---:R-:W-:Y:S01]  /*26e0*/  CS2R R24, SRZ ;  /* 0x0000000000187805 */ /* 0x007fe2000001ff00 */
[----:B------:R-:W-:Y:S02]  /*26f0*/  VIADD R7, R7, 0xffffffff ;  /* 0xffffffff07077836 */ /* 0x000fe40000000000 */
[----:B------:R-:W-:-:S04]  /*2700*/  IMAD.WIDE.U32 R2, R8, 0x8, R16 ;  /* 0x0000000808027825 */ /* 0x000fc800078e0010 */
[----:B------:R-:W-:Y:S01]  /*2710*/  IMAD.MOV.U32 R0, RZ, RZ, R4 ;  /* 0x000000ffff007224 */ /* 0x000fe200078e0004 */
[----:B------:R0:W-:Y:S01]  /*2720*/  STG.E.64 desc[UR16][R2.64], RZ ;  /* 0x000000ff02007986 */ /* 0x0001e2000c101b10 */
[----:B------:R-:W-:Y:S02]  /*2730*/  VIADD R6, R6, 0x1 ;  /* 0x0000000106067836 */ /* 0x000fe40000000000 */
[----:B------:R-:W-:Y:S01]  /*2740*/  VIADD R4, R4, 0x1 ;  /* 0x0000000104047836 */ /* 0x000fe20000000000 */
[----:B---3--:R-:W-:-:S13]  /*2750*/  ISETP.GE.AND P0, PT, R7, UR4, PT ;  /* 0x0000000407007c0c */ /* 0x008fda000bf06270 */
[----:B0-----:R-:W-:Y:S05]  /*2760*/  @P0 BRA `(.L_x_23) ;  /* 0x0000000400c00947 */ /* 0x001fea0003800000 */
[----:B------:R-:W-:Y:S01]  /*2770*/  ISETP.GE.U32.AND P0, PT, R0, 0x7, PT ;  /* 0x000000070000780c */ /* 0x000fe20003f06070 */
[----:B------:R-:W-:Y:S01]  /*2780*/  IMAD.MOV.U32 R9, RZ, RZ, R7 ;  /* 0x000000ffff097224 */ /* 0x000fe200078e0007 */
[----:B------:R-:W-:Y:S02]  /*2790*/  LOP3.LUT P1, RZ, R4, 0x7, RZ, 0xc0, !PT ;  /* 0x0000000704ff7812 */ /* 0x000fe4000782c0ff */
[----:B------:R-:W-:-:S09]  /*27a0*/  CS2R R24, SRZ ;  /* 0x0000000000187805 */ /* 0x000fd2000001ff00 */
[----:B------:R-:W-:Y:S05]  /*27b0*/  @!P0 BRA `(.L_x_24) ;  /* 0x0000000000cc8947 */ /* 0x000fea0003800000 */
[----:B------:R-:W-:Y:S01]  /*27c0*/  LOP3.LUT R19, R4, 0xfffffff8, RZ, 0xc0, !PT ;  /* 0xfffffff804137812 */ /* 0x000fe200078ec0ff */
[----:B------:R-:W-:Y:S01]  /*27d0*/  IMAD.MOV.U32 R0, RZ, RZ, RZ ;  /* 0x000000ffff007224 */ /* 0x000fe200078e00ff */
[----:B------:R-:W-:Y:S01]  /*27e0*/  CS2R R24, SRZ ;  /* 0x0000000000187805 */ /* 0x000fe2000001ff00 */
[----:B------:R-:W-:-:S07]  /*27f0*/  IMAD.MOV.U32 R9, RZ, RZ, R7 ;  /* 0x000000ffff097224 */ /* 0x000fce00078e0007 */
.L_x_25:
[----:B------:R-:W0:Y:S01]  /*2800*/  LDC R18, c[0x0][0x388] ;  /* 0x0000e200ff127b82 */ /* 0x000e220000000800 */
[----:B------:R-:W-:-:S05]  /*2810*/  IMAD.WIDE.U32 R10, R9, 0x8, R16 ;  /* 0x00000008090a7825 */ /* 0x000fca00078e0010 */
[----:B-1----:R-:W2:Y:S01]  /*2820*/  LDG.E.64 R22, desc[UR16][R10.64] ;  /* 0x000000100a167981 */ /* 0x002ea2000c1e1b00 */
[----:B0-----:R-:W-:-:S04]  /*2830*/  IMAD R21, R9, R18, R8 ;  /* 0x0000001209157224 */ /* 0x001fc800078e0208 */
[----:B------:R-:W-:-:S05]  /*2840*/  IMAD.WIDE R20, R21, 0x8, R12 ;  /* 0x0000000815147825 */ /* 0x000fca00078e020c */
[----:B------:R-:W2:Y:S02]  /*2850*/  LDG.E.64 R26, desc[UR16][R20.64] ;  /* 0x00000010141a7981 */ /* 0x000ea4000c1e1b00 */
[----:B--2---:R-:W-:Y:S01]  /*2860*/  DFMA R24, -R22, R26, R24 ;  /* 0x0000001a1618722b */ /* 0x004fe20000000118 */
[----:B------:R-:W-:-:S06]  /*2870*/  IMAD.WIDE R22, R18, 0x8, R20 ;  /* 0x0000000812167825 */ /* 0x000fcc00078e0214 */
[----:B------:R0:W-:Y:S04]  /*2880*/  STG.E.64 desc[UR16][R2.64], R24 ;  /* 0x0000001802007986 */ /* 0x0001e8000c101b10 */
[----:B------:R-:W2:Y:S04]  /*2890*/  LDG.E.64 R28, desc[UR16][R10.64+0x8] ;  /* 0x000008100a1c7981 */ /* 0x000ea8000c1e1b00 */
[----:B------:R-:W2:Y:S02]  /*28a0*/  LDG.E.64 R26, desc[UR16][R22.64] ;  /* 0x00000010161a7981 */ /* 0x000ea4000c1e1b00 */
[----:B--2---:R-:W-:Y:S01]  /*28b0*/  DFMA R28, -R28, R26, R24 ;  /* 0x0000001a1c1c722b */ /* 0x004fe20000000118 */
[----:B------:R-:W-:-:S06]  /*28c0*/  IMAD.WIDE R26, R18, 0x8, R22 ;  /* 0x00000008121a7825 */ /* 0x000fcc00078e0216 */
[----:B------:R1:W-:Y:S04]  /*28d0*/  STG.E.64 desc[UR16][R2.64], R28 ;  /* 0x0000001c02007986 */ /* 0x0003e8000c101b10 */
[----:B------:R-:W2:Y:S04]  /*28e0*/  LDG.E.64 R30, desc[UR16][R10.64+0x10] ;  /* 0x000010100a1e7981 */ /* 0x000ea8000c1e1b00 */
[----:B------:R-:W2:Y:S01]  /*28f0*/  LDG.E.64 R32, desc[UR16][R26.64] ;  /* 0x000000101a207981 */ /* 0x000ea2000c1e1b00 */
[----:B------:R-:W-:Y:S01]  /*2900*/  IMAD.WIDE R20, R18, 0x8, R26 ;  /* 0x0000000812147825 */ /* 0x000fe200078e021a */
[----:B--2---:R-:W-:-:S07]  /*2910*/  DFMA R30, -R30, R32, R28 ;  /* 0x000000201e1e722b */ /* 0x004fce000000011c */
[----:B------:R2:W-:Y:S04]  /*2920*/  STG.E.64 desc[UR16][R2.64], R30 ;  /* 0x0000001e02007986 */ /* 0x0005e8000c101b10 */
[----:B0-----:R-:W3:Y:S04]  /*2930*/  LDG.E.64 R24, desc[UR16][R10.64+0x18] ;  /* 0x000018100a187981 */ /* 0x001ee8000c1e1b00 */
[----:B------:R-:W3:Y:S01]  /*2940*/  LDG.E.64 R32, desc[UR16][R20.64] ;  /* 0x0000001014207981 */ /* 0x000ee2000c1e1b00 */
[----:B------:R-:W-:Y:S01]  /*2950*/  IMAD.WIDE R22, R18, 0x8, R20 ;  /* 0x0000000812167825 */ /* 0x000fe200078e0214 */
[----:B---3--:R-:W-:-:S07]  /*2960*/  DFMA R24, -R24, R32, R30 ;  /* 0x000000201818722b */ /* 0x008fce000000011e */
[----:B------:R0:W-:Y:S04]  /*2970*/  STG.E.64 desc[UR16][R2.64], R24 ;  /* 0x0000001802007986 */ /* 0x0001e8000c101b10 */
[----:B-1----:R-:W3:Y:S04]  /*2980*/  LDG.E.64 R28, desc[UR16][R10.64+0x20] ;  /* 0x000020100a1c7981 */ /* 0x002ee8000c1e1b00 */
[----:B------:R-:W3:Y:S01]  /*2990*/  LDG.E.64 R32, desc[UR16][R22.64] ;  /* 0x0000001016207981 */ /* 0x000ee2000c1e1b00 */
[----:B------:R-:W-:Y:S01]  /*29a0*/  IMAD.WIDE R26, R18, 0x8, R22 ;  /* 0x00000008121a7825 */ /* 0x000fe200078e0216 */
[----:B---3--:R-:W-:-:S07]  /*29b0*/  DFMA R28, -R28, R32, R24 ;  /* 0x000000201c1c722b */ /* 0x008fce0000000118 */
[----:B------:R1:W-:Y:S04]  /*29c0*/  STG.E.64 desc[UR16][R2.64], R28 ;  /* 0x0000001c02007986 */ /* 0x0003e8000c101b10 */
[----:B--2---:R-:W2:Y:S04]  /*29d0*/  LDG.E.64 R30, desc[UR16][R10.64+0x28] ;  /* 0x000028100a1e7981 */ /* 0x004ea8000c1e1b00 */
[----:B------:R-:W2:Y:S01]  /*29e0*/  LDG.E.64 R32, desc[UR16][R26.64] ;  /* 0x000000101a207981 */ /* 0x000ea2000c1e1b00 */
[----:B------:R-:W-:Y:S01]  /*29f0*/  IMAD.WIDE R20, R18, 0x8, R26 ;  /* 0x0000000812147825 */ /* 0x000fe200078e021a */
[----:B--2---:R-:W-:-:S07]  /*2a00*/  DFMA R30, -R30, R32, R28 ;  /* 0x000000201e1e722b */ /* 0x004fce000000011c */
[----:B------:R1:W-:Y:S04]  /*2a10*/  STG.E.64 desc[UR16][R2.64], R30 ;  /* 0x0000001e02007986 */ /* 0x0003e8000c101b10 */
[----:B------:R-:W2:Y:S04]  /*2a20*/  LDG.E.64 R32, desc[UR16][R20.64] ;  /* 0x0000001014207981 */ /* 0x000ea8000c1e1b00 */
[----:B0-----:R-:W2:Y:S02]  /*2a30*/  LDG.E.64 R24, desc[UR16][R10.64+0x30] ;  /* 0x000030100a187981 */ /* 0x001ea4000c1e1b00 */
[----:B--2---:R-:W-:Y:S01]  /*2a40*/  DFMA R22, -R24, R32, R30 ;  /* 0x000000201816722b */ /* 0x004fe2000000011e */
[----:B------:R-:W-:-:S06]  /*2a50*/  IMAD.WIDE R32, R18, 0x8, R20 ;  /* 0x0000000812207825 */ /* 0x000fcc00078e0214 */
[----:B------:R1:W-:Y:S04]  /*2a60*/  STG.E.64 desc[UR16][R2.64], R22 ;  /* 0x0000001602007986 */ /* 0x0003e8000c101b10 */
[----:B------:R-:W2:Y:S04]  /*2a70*/  LDG.E.64 R24, desc[UR16][R10.64+0x38] ;  /* 0x000038100a187981 */ /* 0x000ea8000c1e1b00 */
[----:B------:R-:W2:Y:S01]  /*2a80*/  LDG.E.64 R32, desc[UR16][R32.64] ;  /* 0x0000001020207981 */ /* 0x000ea2000c1e1b00 */
[----:B------:R-:W-:-:S05]  /*2a90*/  VIADD R0, R0, 0x8 ;  /* 0x0000000800007836 */ /* 0x000fca0000000000 */
[----:B------:R-:W-:Y:S01]  /*2aa0*/  ISETP.NE.AND P0, PT, R0, R19, PT ;  /* 0x000000130000720c */ /* 0x000fe20003f05270 */
[----:B------:R-:W-:Y:S01]  /*2ab0*/  VIADD R9, R9, 0x8 ;  /* 0x0000000809097836 */ /* 0x000fe20000000000 */
[----:B--2---:R-:W-:-:S07]  /*2ac0*/  DFMA R24, -R24, R32, R22 ;  /* 0x000000201818722b */ /* 0x004fce0000000116 */
[----:B------:R1:W-:Y:S04]  /*2ad0*/  STG.E.64 desc[UR16][R2.64], R24 ;  /* 0x0000001802007986 */ /* 0x0003e8000c101b10 */
[----:B------:R-:W-:Y:S05]  /*2ae0*/  @P0 BRA `(.L_x_25) ;  /* 0xfffffffc00440947 */ /* 0x000fea000383ffff */
.L_x_24:
[----:B------:R-:W-:Y:S05]  /*2af0*/  @!P1 BRA `(.L_x_23) ;  /* 0x0000000000dc9947 */ /* 0x000fea0003800000 */
[----:B------:R-:W-:-:S04]  /*2b00*/  LOP3.LUT R10, R6, 0x7, RZ, 0xc0, !PT ;  /* 0x00000007060a7812 */ /* 0x000fc800078ec0ff */
[C---:B------:R-:W-:Y:S01]  /*2b10*/  LOP3.LUT P1, RZ, R10.reuse, 0x3, RZ, 0xc0, !PT ;  /* 0x000000030aff7812 */ /* 0x040fe2000782c0ff */
[----:B------:R-:W-:-:S05]  /*2b20*/  VIADD R0, R10, 0xffffffff ;  /* 0xffffffff0a007836 */ /* 0x000fca0000000000 */
[----:B------:R-:W-:-:S13]  /*2b30*/  ISETP.GE.U32.AND P0, PT, R0, 0x3, PT ;  /* 0x000000030000780c */ /* 0x000fda0003f06070 */
[----:B------:R-:W-:Y:S05]  /*2b40*/  @!P0 BRA `(.L_x_26) ;  /* 0x0000000000608947 */ /* 0x000fea0003800000 */
[----:B------:R-:W0:Y:S01]  /*2b50*/  LDC R0, c[0x0][0x388] ;  /* 0x0000e200ff007b82 */ /* 0x000e220000000800 */
[----:B------:R-:W-:-:S05]  /*2b60*/  IMAD.WIDE.U32 R10, R9, 0x8, R16 ;  /* 0x00000008090a7825 */ /* 0x000fca00078e0010 */
[----:B------:R-:W2:Y:S01]  /*2b70*/  LDG.E.64 R18, desc[UR16][R10.64] ;  /* 0x000000100a127981 */ /* 0x000ea2000c1e1b00 */
[----:B0-----:R-:W-:-:S04]  /*2b80*/  IMAD R21, R9, R0, R8 ;  /* 0x0000000009157224 */ /* 0x001fc800078e0208 */
[----:B------:R-:W-:-:S05]  /*2b90*/  IMAD.WIDE R20, R21, 0x8, R12 ;  /* 0x0000000815147825 */ /* 0x000fca00078e020c */
[----:B-1----:R-:W2:Y:S02]  /*2ba0*/  LDG.E.64 R22, desc[UR16][R20.64] ;  /* 0x0000001014167981 */ /* 0x002ea4000c1e1b00 */
        /* <DEDUP_REMOVED lines=8> */
[----:B------:R-:W3:Y:S04]  /*2c30*/  LDG.E.64 R30, desc[UR16][R28.64] ;  /* 0x000000101c1e7981 */ /* 0x000ee8000c1e1b00 */
[----:B------:R-:W3:Y:S01]  /*2c40*/  LDG.E.64 R26, desc[UR16][R10.64+0x10] ;  /* 0x000010100a1a7981 */ /* 0x000ee2000c1e1b00 */
[----:B------:R-:W-:Y:S01]  /*2c50*/  IMAD.WIDE R20, R0, 0x8, R28 ;  /* 0x0000000800147825 */ /* 0x000fe200078e021c */
[----:B---3--:R-:W-:-:S07]  /*2c60*/  DFMA R26, -R26, R30, R22 ;  /* 0x0000001e1a1a722b */ /* 0x008fce0000000116 */
[----:B------:R2:W-:Y:S04]  /*2c70*/  STG.E.64 desc[UR16][R2.64], R26 ;  /* 0x0000001a02007986 */ /* 0x0005e8000c101b10 */
[----:B0-----:R-:W3:Y:S04]  /*2c80*/  LDG.E.64 R18, desc[UR16][R10.64+0x18] ;  /* 0x000018100a127981 */ /* 0x001ee8000c1e1b00 */
[----:B------:R-:W3:Y:S01]  /*2c90*/  LDG.E.64 R20, desc[UR16][R20.64] ;  /* 0x0000001014147981 */ /* 0x000ee2000c1e1b00 */
[----:B------:R-:W-:Y:S01]  /*2ca0*/  VIADD R9, R9, 0x4 ;  /* 0x0000000409097836 */ /* 0x000fe20000000000 */
[----:B---3--:R-:W-:-:S07]  /*2cb0*/  DFMA R24, -R18, R20, R26 ;  /* 0x000000141218722b */ /* 0x008fce000000011a */
[----:B------:R2:W-:Y:S04]  /*2cc0*/  STG.E.64 desc[UR16][R2.64], R24 ;  /* 0x0000001802007986 */ /* 0x0005e8000c101b10 */
.L_x_26:
[----:B------:R-:W-:Y:S05]  /*2cd0*/  @!P1 BRA `(.L_x_23) ;  /* 0x0000000000649947 */ /* 0x000fea0003800000 */
[----:B------:R-:W-:-:S13]  /*2ce0*/  LOP3.LUT P0, RZ, R5, 0x3, RZ, 0xc0, !PT ;  /* 0x0000000305ff7812 */ /* 0x000fda000780c0ff */
[----:B-1----:R-:W2:Y:S01]  /*2cf0*/  @P0 LDC R29, c[0x0][0x388] ;  /* 0x0000e200ff1d0b82 */ /* 0x002ea20000000800 */
[----:B------:R-:W-:-:S05]  /*2d00*/  @P0 IMAD.WIDE.U32 R18, R9, 0x8, R16 ;  /* 0x0000000809120825 */ /* 0x000fca00078e0010 */
[----:B------:R-:W3:Y:S01]  /*2d10*/  @P0 LDG.E.64 R10, desc[UR16][R18.64] ;  /* 0x00000010120a0981 */ /* 0x000ee2000c1e1b00 */
[----:B--2---:R-:W-:-:S04]  /*2d20*/  @P0 IMAD R27, R9, R29, R8 ;  /* 0x0000001d091b0224 */ /* 0x004fc800078e0208 */
[----:B------:R-:W-:-:S05]  /*2d30*/  @P0 IMAD.WIDE R26, R27, 0x8, R12 ;  /* 0x000000081b1a0825 */ /* 0x000fca00078e020c */
[----:B------:R-:W3:Y:S01]  /*2d40*/  @P0 LDG.E.64 R20, desc[UR16][R26.64] ;  /* 0x000000101a140981 */ /* 0x000ee2000c1e1b00 */
[----:B------:R-:W-:Y:S01]  /*2d50*/  @P0 IMAD.WIDE R28, R29, 0x8, R26 ;  /* 0x000000081d1c0825 */ /* 0x000fe200078e021a */
[----:B------:R-:W-:-:S04]  /*2d60*/  LOP3.LUT R0, R5, 0x1, RZ, 0xc0, !PT ;  /* 0x0000000105007812 */ /* 0x000fc800078ec0ff */
[----:B------:R-:W-:-:S13]  /*2d70*/  ISETP.NE.U32.AND P1, PT, R0, 0x1, PT ;  /* 0x000000010000780c */ /* 0x000fda0003f25070 */
[----:B------:R-:W0:Y:S01]  /*2d80*/  @P1 LDC R31, c[0x0][0x388] ;  /* 0x0000e200ff1f1b82 */ /* 0x000e220000000800 */
[----:B---3--:R-:W-:-:S07]  /*2d90*/  @P0 DFMA R10, -R10, R20, R24 ;  /* 0x000000140a0a022b */ /* 0x008fce0000000118 */
[----:B------:R-:W-:Y:S04]  /*2da0*/  @P0 STG.E.64 desc[UR16][R2.64], R10 ;  /* 0x0000000a02000986 */ /* 0x000fe8000c101b10 */
[----:B------:R-:W2:Y:S04]  /*2db0*/  @P0 LDG.E.64 R20, desc[UR16][R18.64+0x8] ;  /* 0x0000081012140981 */ /* 0x000ea8000c1e1b00 */
[----:B------:R-:W2:Y:S01]  /*2dc0*/  @P0 LDG.E.64 R22, desc[UR16][R28.64] ;  /* 0x000000101c160981 */ /* 0x000ea2000c1e1b00 */
[----:B------:R-:W-:-:S04]  /*2dd0*/  @P0 VIADD R9, R9, 0x2 ;  /* 0x0000000209090836 */ /* 0x000fc80000000000 */
[C---:B0-----:R-:W-:Y:S01]  /*2de0*/  @P1 IMAD R31, R9.reuse, R31, R8 ;  /* 0x0000001f091f1224 */ /* 0x041fe200078e0208 */
[----:B--2---:R-:W-:Y:S01]  /*2df0*/  @P0 DFMA R24, -R20, R22, R10 ;  /* 0x000000161418022b */ /* 0x004fe2000000010a */
[----:B------:R-:W-:-:S04]  /*2e00*/  @P1 IMAD.WIDE.U32 R20, R9, 0x8, R16 ;  /* 0x0000000809141825 */ /* 0x000fc800078e0010 */
[----:B------:R-:W-:Y:S02]  /*2e10*/  @P1 IMAD.WIDE R22, R31, 0x8, R12 ;  /* 0x000000081f161825 */ /* 0x000fe400078e020c */
[----:B------:R0:W-:Y:S04]  /*2e20*/  @P0 STG.E.64 desc[UR16][R2.64], R24 ;  /* 0x0000001802000986 */ /* 0x0001e8000c101b10 */
[----:B------:R-:W0:Y:S04]  /*2e30*/  @P1 LDG.E.64 R20, desc[UR16][R20.64] ;  /* 0x0000001014141981 */ /* 0x000e28000c1e1b00 */
[----:B------:R-:W0:Y:S02]  /*2e40*/  @P1 LDG.E.64 R22, desc[UR16][R22.64] ;  /* 0x0000001016161981 */ /* 0x000e24000c1e1b00 */
[----:B0-----:R-:W-:-:S07]  /*2e50*/  @P1 DFMA R24, -R20, R22, R24 ;  /* 0x000000161418122b */ /* 0x001fce0000000118 */
[----:B------:R0:W-:Y:S04]  /*2e60*/  @P1 STG.E.64 desc[UR16][R2.64], R24 ;  /* 0x0000001802001986 */ /* 0x0001e8000c101b10 */
.L_x_23:
[----:B------:R-:W1:Y:S02]  /*2e70*/  LDCU UR4, c[0x0][0x388] ;  /* 0x00007100ff0477ac */ /* 0x000e640008000800 */
[----:B-12---:R-:W-:-:S04]  /*2e80*/  IMAD R23, R8, UR4, R8 ;  /* 0x0000000408177c24 */ /* 0x006fc8000f8e0208 */
[----:B------:R-:W-:-:S06]  /*2e90*/  IMAD.WIDE R22, R23, 0x8, R12 ;  /* 0x0000000817167825 */ /* 0x000fcc00078e020c */
[----:B------:R-:W2:Y:S01]  /*2ea0*/  LDG.E.64 R22, desc[UR16][R22.64] ;  /* 0x0000001016167981 */ /* 0x000ea2000c1e1b00 */
[----:B------:R-:W-:Y:S01]  /*2eb0*/  IMAD.MOV.U32 R10, RZ, RZ, 0x1 ;  /* 0x00000001ff0a7424 */ /* 0x000fe200078e00ff */
[----:B------:R-:W-:Y:S01]  /*2ec0*/  FSETP.GEU.AND P1, PT, |R25|, 6.5827683646048100446e-37, PT ;  /* 0x036000001900780b */ /* 0x000fe20003f2e200 */
[----:B------:R-:W-:Y:S01]  /*2ed0*/  BSSY.RECONVERGENT B1, `(.L_x_27) ;  /* 0x0000011000017945 */ /* 0x000fe20003800200 */
[----:B--2---:R-:W1:Y:S03]  /*2ee0*/  MUFU.RCP64H R11, R23 ;  /* 0x00000017000b7308 */ /* 0x004e660000001800 */
[----:B-1----:R-:W-:-:S08]  /*2ef0*/  DFMA R18, -R22, R10, 1 ;  /* 0x3ff000001612742b */ /* 0x002fd0000000010a */
[----:B------:R-:W-:-:S08]  /*2f00*/  DFMA R18, R18, R18, R18 ;  /* 0x000000121212722b */ /* 0x000fd00000000012 */
[----:B------:R-:W-:-:S08]  /*2f10*/  DFMA R18, R10, R18, R10 ;  /* 0x000000120a12722b */ /* 0x000fd0000000000a */
[----:B------:R-:W-:-:S08]  /*2f20*/  DFMA R10, -R22, R18, 1 ;  /* 0x3ff00000160a742b */ /* 0x000fd00000000112 */
[----:B------:R-:W-:-:S08]  /*2f30*/  DFMA R10, R18, R10, R18 ;  /* 0x0000000a120a722b */ /* 0x000fd00000000012 */
[----:B------:R-:W-:-:S08]  /*2f40*/  DMUL R18, R10, R24 ;  /* 0x000000180a127228 */ /* 0x000fd00000000000 */
[----:B------:R-:W-:-:S08]  /*2f50*/  DFMA R20, -R22, R18, R24 ;  /* 0x000000121614722b */ /* 0x000fd00000000118 */
[----:B------:R-:W-:-:S10]  /*2f60*/  DFMA R10, R10, R20, R18 ;  /* 0x000000140a0a722b */ /* 0x000fd40000000012 */
[----:B------:R-:W-:-:S05]  /*2f70*/  FFMA R0, RZ, R23, R11 ;  /* 0x00000017ff007223 */ /* 0x000fca000000000b */
[----:B------:R-:W-:-:S13]  /*2f80*/  FSETP.GT.AND P0, PT, |R0|, 1.469367938527859385e-39, PT ;  /* 0x001000000000780b */ /* 0x000fda0003f04200 */
[----:B------:R-:W-:Y:S05]  /*2f90*/  @P0 BRA P1, `(.L_x_28) ;  /* 0x0000000000100947 */ /* 0x000fea0000800000 */
[----:B------:R-:W-:-:S07]  /*2fa0*/  MOV R0, 0x2fc0 ;  /* 0x00002fc000007802 */ /* 0x000fce0000000f00 */
[----:B0-----:R-:W-:Y:S05]  /*2fb0*/  CALL.REL.NOINC `($__internal_0_$__cuda_sm20_div_rn_f64_full) ;  /* 0x0000001000887944 */ /* 0x001fea0003c00000 */
[----:B------:R-:W-:Y:S02]  /*2fc0*/  IMAD.MOV.U32 R10, RZ, RZ, R32 ;  /* 0x000000ffff0a7224 */ /* 0x000fe400078e0020 */
[----:B------:R-:W-:-:S07]  /*2fd0*/  IMAD.MOV.U32 R11, RZ, RZ, R33 ;  /* 0x000000ffff0b7224 */ /* 0x000fce00078e0021 */
.L_x_28:
[----:B------:R-:W-:Y:S05]  /*2fe0*/  BSYNC.RECONVERGENT B1 ;  /* 0x0000000000017941 */ /* 0x000fea0003800200 */
.L_x_27:
[----:B------:R3:W-:Y:S01]  /*2ff0*/  STG.E.64 desc[UR16][R2.64], R10 ;  /* 0x0000000a02007986 */ /* 0x0007e2000c101b10 */
[----:B------:R-:W-:Y:S01]  /*3000*/  ISETP.NE.AND P0, PT, R8, RZ, PT ;  /* 0x000000ff0800720c */ /* 0x000fe20003f05270 */
[----:B------:R-:W-:-:S12]  /*3010*/  VIADD R5, R5, 0x1 ;  /* 0x0000000105057836 */ /* 0x000fd80000000000 */
[----:B---3--:R-:W-:Y:S05]  /*3020*/  @P0 BRA `(.L_x_29) ;  /* 0xfffffff400a40947 */ /* 0x008fea000383ffff */
.L_x_22:
[----:B------:R-:W-:Y:S05]  /*3030*/  BSYNC.RECONVERGENT B0 ;  /* 0x0000000000007941 */ /* 0x000fea0003800200 */
.L_x_21:
[----:B------:R-:W3:Y:S02]  /*3040*/  LDC R0, c[0x0][0x3a0] ;  /* 0x0000e800ff007b82 */ /* 0x000ee40000000800 */
[----:B---3--:R-:W-:-:S13]  /*3050*/  ISETP.GE.AND P0, PT, R0, 0x1, PT ;  /* 0x000000010000780c */ /* 0x008fda0003f06270 */
[----:B------:R-:W-:Y:S05]  /*3060*/  @!P0 EXIT ;  /* 0x000000000000894d */ /* 0x000fea0003800000 */
[----:B------:R-:W3:Y:S01]  /*3070*/  LDCU UR4, c[0x0][0x3a0] ;  /* 0x00007400ff0477ac */ /* 0x000ee20008000800 */
[C---:B01----:R-:W-:Y:S02]  /*3080*/  LOP3.LUT R22, R0.reuse, 0x7, RZ, 0xc0, !PT ;  /* 0x0000000700167812 */ /* 0x043fe400078ec0ff */
[C---:B------:R-:W-:Y:S01]  /*3090*/  LOP3.LUT R23, R0.reuse, 0x3, RZ, 0xc0, !PT ;  /* 0x0000000300177812 */ /* 0x040fe200078ec0ff */
[----:B------:R-:W0:Y:S01]  /*30a0*/  LDCU UR9, c[0x0][0x388] ;  /* 0x00007100ff0977ac */ /* 0x000e220008000800 */
[----:B------:R-:W-:Y:S01]  /*30b0*/  LOP3.LUT R0, R0, 0x7ffffff8, RZ, 0xc0, !PT ;  /* 0x7ffffff800007812 */ /* 0x000fe200078ec0ff */
[----:B---3--:R-:W-:Y:S01]  /*30c0*/  IMAD.U32 R3, RZ, RZ, UR4 ;  /* 0x00000004ff037e24 */ /* 0x008fe2000f8e00ff */
[----:B0-----:R-:W-:Y:S02]  /*30d0*/  UIMAD UR5, UR9, 0x3, URZ ;  /* 0x00000003090578a4 */ /* 0x001fe4000f8e02ff */
[----:B------:R-:W-:Y:S02]  /*30e0*/  USHF.L.U32 UR6, UR9, 0x2, URZ ;  /* 0x0000000209067899 */ /* 0x000fe400080006ff */
[----:B------:R-:W-:-:S02]  /*30f0*/  UIMAD UR7, UR9, 0x5, URZ ;  /* 0x00000005090778a4 */ /* 0x000fc4000f8e02ff */
[----:B------:R-:W-:Y:S02]  /*3100*/  UIMAD UR8, UR9, 0x6, URZ ;  /* 0x00000006090878a4 */ /* 0x000fe4000f8e02ff */
[----:B------:R-:W-:-:S12]  /*3110*/  UIMAD UR9, UR9, 0x7, URZ ;  /* 0x00000007090978a4 */ /* 0x000fd8000f8e02ff */
.L_x_36:
[----:B------:R-:W-:Y:S02]  /*3120*/  IMAD.MOV.U32 R2, RZ, RZ, R3 ;  /* 0x000000ffff027224 */ /* 0x000fe400078e0003 */
[----:B------:R-:W-:-:S04]  /*3130*/  VIADD R3, R3, 0xffffffff ;  /* 0xffffffff03037836 */ /* 0x000fc80000000000 */
[----:B----4-:R-:W-:-:S06]  /*3140*/  IMAD.WIDE.U32 R4, R3, 0x4, R14 ;  /* 0x0000000403047825 */ /* 0x010fcc00078e000e */
[----:B------:R-:W3:Y:S01]  /*3150*/  LDG.E R4, desc[UR16][R4.64] ;  /* 0x0000001004047981 */ /* 0x000ee2000c1e1900 */
[----:B------:R-:W-:Y:S01]  /*3160*/  BSSY.RECONVERGENT B0, `(.L_x_30) ;  /* 0x0000104000007945 */ /* 0x000fe20003800200 */
[----:B---3--:R-:W-:-:S13]  /*3170*/  ISETP.NE.AND P0, PT, R4, R3, PT ;  /* 0x000000030400720c */ /* 0x008fda0003f05270 */
[----:B01----:R-:W-:Y:S05]  /*3180*/  @!P0 BRA `(.L_x_31) ;  /* 0x0000001000048947 */ /* 0x003fea0003800000 */
[----:B------:R-:W0:Y:S01]  /*3190*/  LDCU UR4, c[0x0][0x3a0] ;  /* 0x00007400ff0477ac */ /* 0x000e220008000800 */
[----:B------:R-:W-:Y:S01]  /*31a0*/  IMAD.MOV.U32 R11, RZ, RZ, RZ ;  /* 0x000000ffff0b7224 */ /* 0x000fe200078e00ff */
[----:B0-----:R-:W-:-:S09]  /*31b0*/  UISETP.GE.U32.AND UP0, UPT, UR4, 0x8, UPT ;  /* 0x000000080400788c */ /* 0x001fd2000bf06070 */
[----:B------:R-:W-:Y:S05]  /*31c0*/  BRA.U !UP0, `(.L_x_32) ;  /* 0x0000000908207547 */ /* 0x000fea000b800000 */
[----:B------:R-:W0:Y:S01]  /*31d0*/  LDCU UR20, c[0x0][0x388] ;  /* 0x00007100ff1477ac */ /* 0x000e220008000800 */
[----:B------:R-:W-:Y:S01]  /*31e0*/  IMAD.MOV R5, RZ, RZ, -R0 ;  /* 0x000000ffff057224 */ /* 0x000fe200078e0a00 */
[----:B------:R-:W1:Y:S01]  /*31f0*/  LDCU UR18, c[0x0][0x388] ;  /* 0x00007100ff1277ac */ /* 0x000e620008000800 */
[----:B------:R-:W-:Y:S01]  /*3200*/  UMOV UR4, URZ ;  /* 0x000000ff00047c82 */ /* 0x000fe20008000000 */
[----:B------:R-:W-:Y:S01]  /*3210*/  UMOV UR10, UR9 ;  /* 0x00000009000a7c82 */ /* 0x000fe20008000000 */
[----:B------:R-:W-:Y:S01]  /*3220*/  UMOV UR11, UR8 ;  /* 0x00000008000b7c82 */ /* 0x000fe20008000000 */
[----:B------:R-:W-:Y:S01]  /*3230*/  UMOV UR12, UR7 ;  /* 0x00000007000c7c82 */ /* 0x000fe20008000000 */
[----:B------:R-:W-:Y:S01]  /*3240*/  UMOV UR13, UR6 ;  /* 0x00000006000d7c82 */ /* 0x000fe20008000000 */
[----:B------:R-:W-:Y:S01]  /*3250*/  UMOV UR14, UR5 ;  /* 0x00000005000e7c82 */ /* 0x000fe20008000000 */
[----:B0-----:R-:W-:-:S12]  /*3260*/  USHF.L.U32 UR15, UR20, 0x1, URZ ;  /* 0x00000001140f7899 */ /* 0x001fd800080006ff */
.L_x_33:
[----:B0-----:R-:W-:Y:S01]  /*3270*/  VIADD R7, R2, 0xffffffff ;  /* 0xffffffff02077836 */ /* 0x001fe20000000000 */
[----:B------:R-:W-:Y:S01]  /*3280*/  USHF.R.S32.HI UR21, URZ, 0x1f, UR4 ;  /* 0x0000001fff157899 */ /* 0x000fe20008011404 */
[----:B------:R-:W-:Y:S01]  /*3290*/  SHF.R.S32.HI R6, RZ, 0x1f, R4 ;  /* 0x0000001fff067819 */ /* 0x000fe20000011404 */
[----:B------:R-:W-:Y:S02]  /*32a0*/  USHF.R.S32.HI UR19, URZ, 0x1f, UR4 ;  /* 0x0000001fff137899 */ /* 0x000fe40008011404 */
[----:B------:R-:W-:Y:S02]  /*32b0*/  IADD3 R9, P1, PT, R4, UR4, RZ ;  /* 0x0000000404097c10 */ /* 0x000fe4000ff3e0ff */
[----:B------:R-:W-:Y:S02]  /*32c0*/  IADD3 R11, P0, PT, R7, UR4, RZ ;  /* 0x00000004070b7c10 */ /* 0x000fe4000ff1e0ff */
[----:B------:R-:W-:Y:S02]  /*32d0*/  IADD3.X R8, PT, PT, R6, UR21, RZ, P1, !PT ;  /* 0x0000001506087c10 */ /* 0x000fe40008ffe4ff */
[-C--:B------:R-:W-:Y:S01]  /*32e0*/  LEA R28, P1, R9, R12.reuse, 0x3 ;  /* 0x0000000c091c7211 */ /* 0x080fe200078218ff */
[----:B------:R-:W-:Y:S01]  /*32f0*/  IMAD.X R10, RZ, RZ, UR19, P0 ;  /* 0x00000013ff0a7e24 */ /* 0x000fe200080e06ff */
[----:B------:R-:W-:-:S02]  /*3300*/  LEA R30, P0, R11, R12, 0x3 ;  /* 0x0000000c0b1e7211 */ /* 0x000fc400078018ff */
[-C--:B------:R-:W-:Y:S02]  /*3310*/  LEA.HI.X R29, R9, R13.reuse, R8, 0x3, P1 ;  /* 0x0000000d091d7211 */ /* 0x080fe400008f1c08 */
[----:B------:R-:W-:-:S03]  /*3320*/  LEA.HI.X R31, R11, R13, R10, 0x3, P0 ;  /* 0x0000000d0b1f7211 */ /* 0x000fc600000f1c0a */
[----:B------:R-:W3:Y:S04]  /*3330*/  LDG.E.64 R10, desc[UR16][R28.64] ;  /* 0x000000101c0a7981 */ /* 0x000ee8000c1e1b00 */
[----:B--2---:R-:W2:Y:S01]  /*3340*/  LDG.E.64 R24, desc[UR16][R30.64] ;  /* 0x000000101e187981 */ /* 0x004ea2000c1e1b00 */
[----:B-1----:R-:W-:Y:S02]  /*3350*/  USHF.R.S32.HI UR21, URZ, 0x1f, UR18 ;  /* 0x0000001fff157899 */ /* 0x002fe40008011412 */
[----:B------:R-:W-:Y:S01]  /*3360*/  IADD3 R9, P1, PT, R4, UR18, RZ ;  /* 0x0000001204097c10 */ /* 0x000fe2000ff3e0ff */
[----:B------:R-:W-:Y:S02]  /*3370*/  USHF.R.S32.HI UR19, URZ, 0x1f, UR18 ;  /* 0x0000001fff137899 */ /* 0x000fe40008011412 */
[----:B------:R-:W-:-:S02]  /*3380*/  IADD3 R17, P0, PT, R7, UR18, RZ ;  /* 0x0000001207117c10 */ /* 0x000fc4000ff1e0ff */
[----:B------:R-:W-:Y:S02]  /*3390*/  IADD3.X R16, PT, PT, R6, UR21, RZ, P1, !PT ;  /* 0x0000001506107c10 */ /* 0x000fe40008ffe4ff */
[-C--:B------:R-:W-:Y:S01]  /*33a0*/  LEA R18, P1, R9, R12.reuse, 0x3 ;  /* 0x0000000c09127211 */ /* 0x080fe200078218ff */
[----:B------:R-:W-:Y:S01]  /*33b0*/  IMAD.X R20, RZ, RZ, UR19, P0 ;  /* 0x00000013ff147e24 */ /* 0x000fe200080e06ff */
[----:B------:R-:W-:Y:S02]  /*33c0*/  LEA R8, P0, R17, R12, 0x3 ;  /* 0x0000000c11087211 */ /* 0x000fe400078018ff */
[-C--:B------:R-:W-:Y:S02]  /*33d0*/  LEA.HI.X R19, R9, R13.reuse, R16, 0x3, P1 ;  /* 0x0000000d09137211 */ /* 0x080fe400008f1c10 */
[----:B------:R-:W-:Y:S01]  /*33e0*/  LEA.HI.X R9, R17, R13, R20, 0x3, P0 ;  /* 0x0000000d11097211 */ /* 0x000fe200000f1c14 */
[----:B---3--:R0:W-:Y:S04]  /*33f0*/  STG.E.64 desc[UR16][R30.64], R10 ;  /* 0x0000000a1e007986 */ /* 0x0081e8000c101b10 */
[----:B--2---:R1:W-:Y:S04]  /*3400*/  STG.E.64 desc[UR16][R28.64], R24 ;  /* 0x000000181c007986 */ /* 0x0043e8000c101b10 */
[----:B------:R-:W2:Y:S04]  /*3410*/  LDG.E.64 R26, desc[UR16][R18.64] ;  /* 0x00000010121a7981 */ /* 0x000ea8000c1e1b00 */
[----:B------:R-:W3:Y:S01]  /*3420*/  LDG.E.64 R20, desc[UR16][R8.64] ;  /* 0x0000001008147981 */ /* 0x000ee2000c1e1b00 */
[----:B------:R-:W-:-:S02]  /*3430*/  USHF.R.S32.HI UR21, URZ, 0x1f, UR15 ;  /* 0x0000001fff157899 */ /* 0x000fc4000801140f */
[----:B------:R-:W-:Y:S01]  /*3440*/  IADD3 R17, P1, PT, R4, UR15, RZ ;  /* 0x0000000f04117c10 */ /* 0x000fe2000ff3e0ff */
[----:B------:R-:W-:Y:S02]  /*3450*/  USHF.R.S32.HI UR19, URZ, 0x1f, UR15 ;  /* 0x0000001fff137899 */ /* 0x000fe4000801140f */
[----:B------:R-:W-:Y:S02]  /*3460*/  IADD3 R33, P0, PT, R7, UR15, RZ ;  /* 0x0000000f07217c10 */ /* 0x000fe4000ff1e0ff */
[----:B------:R-:W-:Y:S02]  /*3470*/  IADD3.X R32, PT, PT, R6, UR21, RZ, P1, !PT ;  /* 0x0000001506207c10 */ /* 0x000fe40008ffe4ff */
[-C--:B------:R-:W-:Y:S01]  /*3480*/  LEA R16, P1, R17, R12.reuse, 0x3 ;  /* 0x0000000c11107211 */ /* 0x080fe200078218ff */
[----:B------:R-:W-:Y:S01]  /*3490*/  IMAD.X R34, RZ, RZ, UR19, P0 ;  /* 0x00000013ff227e24 */ /* 0x000fe200080e06ff */
[----:B0-----:R-:W-:Y:S02]  /*34a0*/  LEA R10, P0, R33, R12, 0x3 ;  /* 0x0000000c210a7211 */ /* 0x001fe400078018ff */
[----:B------:R-:W-:-:S02]  /*34b0*/  LEA.HI.X R17, R17, R13, R32, 0x3, P1 ;  /* 0x0000000d11117211 */ /* 0x000fc400008f1c20 */
[----:B------:R-:W-:Y:S01]  /*34c0*/  LEA.HI.X R11, R33, R13, R34, 0x3, P0 ;  /* 0x0000000d210b7211 */ /* 0x000fe200000f1c22 */
[----:B--2---:R0:W-:Y:S04]  /*34d0*/  STG.E.64 desc[UR16][R8.64], R26 ;  /* 0x0000001a08007986 */ /* 0x0041e8000c101b10 */
[----:B---3--:R2:W-:Y:S04]  /*34e0*/  STG.E.64 desc[UR16][R18.64], R20 ;  /* 0x0000001412007986 */ /* 0x0085e8000c101b10 */
[----:B------:R-:W3:Y:S04]  /*34f0*/  LDG.E.64 R32, desc[UR16][R16.64] ;  /* 0x0000001010207981 */ /* 0x000ee8000c1e1b00 */
[----:B------:R-:W4:Y:S01]  /*3500*/  LDG.E.64 R30, desc[UR16][R10.64] ;  /* 0x000000100a1e7981 */ /* 0x000f22000c1e1b00 */
[----:B------:R-:W-:-:S02]  /*3510*/  USHF.R.S32.HI UR21, URZ, 0x1f, UR14 ;  /* 0x0000001fff157899 */ /* 0x000fc4000801140e */
[----:B-1----:R-:W-:Y:S01]  /*3520*/  IADD3 R25, P1, PT, R4, UR14, RZ ;  /* 0x0000000e04197c10 */ /* 0x002fe2000ff3e0ff */
        /* <DEDUP_REMOVED lines=8> */
[----:B---3--:R0:W-:Y:S04]  /*35b0*/  STG.E.64 desc[UR16][R10.64], R32 ;  /* 0x000000200a007986 */ /* 0x0081e8000c101b10 */
[----:B----4-:R1:W-:Y:S04]  /*35c0*/  STG.E.64 desc[UR16][R16.64], R30 ;  /* 0x0000001e10007986 */ /* 0x0103e8000c101b10 */
[----:B------:R-:W3:Y:S04]  /*35d0*/  LDG.E.64 R28, desc[UR16][R24.64] ;  /* 0x00000010181c7981 */ /* 0x000ee8000c1e1b00 */
[----:B------:R-:W4:Y:S01]  /*35e0*/  LDG.E.64 R26, desc[UR16][R8.64] ;  /* 0x00000010081a7981 */ /* 0x000f22000c1e1b00 */
[----:B------:R-:W-:-:S02]  /*35f0*/  USHF.R.S32.HI UR21, URZ, 0x1f, UR13 ;  /* 0x0000001fff157899 */ /* 0x000fc4000801140d */
[----:B--2---:R-:W-:Y:S01]  /*3600*/  IADD3 R19, P1, PT, R4, UR13, RZ ;  /* 0x0000000d04137c10 */ /* 0x004fe2000ff3e0ff */
        /* <DEDUP_REMOVED lines=11> */
[----:B-1----:R-:W4:Y:S01]  /*36c0*/  LDG.E.64 R30, desc[UR16][R10.64] ;  /* 0x000000100a1e7981 */ /* 0x002f22000c1e1b00 */
[----:B------:R-:W-:-:S02]  /*36d0*/  USHF.R.S32.HI UR21, URZ, 0x1f, UR12 ;  /* 0x0000001fff157899 */ /* 0x000fc4000801140c */
[----:B------:R-:W-:Y:S01]  /*36e0*/  IADD3 R17, P1, PT, R4, UR12, RZ ;  /* 0x0000000c04117c10 */ /* 0x000fe2000ff3e0ff */
[----:B------:R-:W-:Y:S02]  /*36f0*/  USHF.R.S32.HI UR19, URZ, 0x1f, UR12 ;  /* 0x0000001fff137899 */ /* 0x000fe4000801140c */
[----:B------:R-:W-:Y:S02]  /*3700*/  IADD3 R35, P0, PT, R7, UR12, RZ ;  /* 0x0000000c07237c10 */ /* 0x000fe4000ff1e0ff */
[----:B------:R-:W-:Y:S02]  /*3710*/  IADD3.X R19, PT, PT, R6, UR21, RZ, P1, !PT ;  /* 0x0000001506137c10 */ /* 0x000fe40008ffe4ff */
[-C--:B------:R-:W-:Y:S01]  /*3720*/  LEA R18, P1, R17, R12.reuse, 0x3 ;  /* 0x0000000c11127211 */ /* 0x080fe200078218ff */
[----:B------:R-:W-:Y:S01]  /*3730*/  IMAD.X R34, RZ, RZ, UR19, P0 ;  /* 0x00000013ff227e24 */ /* 0x000fe200080e06ff */
[----:B------:R-:W-:Y:S02]  /*3740*/  LEA R16, P0, R35, R12, 0x3 ;  /* 0x0000000c23107211 */ /* 0x000fe400078018ff */
[----:B------:R-:W-:-:S02]  /*3750*/  LEA.HI.X R19, R17, R13, R19, 0x3, P1 ;  /* 0x0000000d11137211 */ /* 0x000fc400008f1c13 */
[----:B------:R-:W-:Y:S01]  /*3760*/  LEA.HI.X R17, R35, R13, R34, 0x3, P0 ;  /* 0x0000000d23117211 */ /* 0x000fe200000f1c22 */
[----:B---3--:R1:W-:Y:S04]  /*3770*/  STG.E.64 desc[UR16][R10.64], R32 ;  /* 0x000000200a007986 */ /* 0x0083e8000c101b10 */
[----:B----4-:R3:W-:Y:S04]  /*3780*/  STG.E.64 desc[UR16][R20.64], R30 ;  /* 0x0000001e14007986 */ /* 0x0107e8000c101b10 */
[----:B0-----:R-:W4:Y:S04]  /*3790*/  LDG.E.64 R28, desc[UR16][R18.64] ;  /* 0x00000010121c7981 */ /* 0x001f28000c1e1b00 */
[----:B--2---:R-:W2:Y:S01]  /*37a0*/  LDG.E.64 R26, desc[UR16][R16.64] ;  /* 0x00000010101a7981 */ /* 0x004ea2000c1e1b00 */
[----:B------:R-:W-:-:S02]  /*37b0*/  USHF.R.S32.HI UR21, URZ, 0x1f, UR11 ;  /* 0x0000001fff157899 */ /* 0x000fc4000801140b */
[----:B------:R-:W-:Y:S01]  /*37c0*/  IADD3 R9, P1, PT, R4, UR11, RZ ;  /* 0x0000000b04097c10 */ /* 0x000fe2000ff3e0ff */
[----:B------:R-:W-:Y:S02]  /*37d0*/  USHF.R.S32.HI UR19, URZ, 0x1f, UR11 ;  /* 0x0000001fff137899 */ /* 0x000fe4000801140b */
[----:B------:R-:W-:Y:S02]  /*37e0*/  IADD3 R25, P0, PT, R7, UR11, RZ ;  /* 0x0000000b07197c10 */ /* 0x000fe4000ff1e0ff */
[----:B------:R-:W-:Y:S02]  /*37f0*/  IADD3.X R24, PT, PT, R6, UR21, RZ, P1, !PT ;  /* 0x0000001506187c10 */ /* 0x000fe40008ffe4ff */
[-C--:B------:R-:W-:Y:S01]  /*3800*/  LEA R8, P1, R9, R12.reuse, 0x3 ;  /* 0x0000000c09087211 */ /* 0x080fe200078218ff */
[----:B------:R-:W-:Y:S01]  /*3810*/  IMAD.X R34, RZ, RZ, UR19, P0 ;  /* 0x00000013ff227e24 */ /* 0x000fe200080e06ff */
[----:B-1----:R-:W-:Y:S02]  /*3820*/  LEA R10, P0, R25, R12, 0x3 ;  /* 0x0000000c190a7211 */ /* 0x002fe400078018ff */
[----:B------:R-:W-:-:S02]  /*3830*/  LEA.HI.X R9, R9, R13, R24, 0x3, P1 ;  /* 0x0000000d09097211 */ /* 0x000fc400008f1c18 */
[----:B------:R-:W-:Y:S01]  /*3840*/  LEA.HI.X R11, R25, R13, R34, 0x3, P0 ;  /* 0x0000000d190b7211 */ /* 0x000fe200000f1c22 */
[----:B----4-:R0:W-:Y:S04]  /*3850*/  STG.E.64 desc[UR16][R16.64], R28 ;  /* 0x0000001c10007986 */ /* 0x0101e8000c101b10 */
[----:B--2---:R1:W-:Y:S04]  /*3860*/  STG.E.64 desc[UR16][R18.64], R26 ;  /* 0x0000001a12007986 */ /* 0x0043e8000c101b10 */
[----:B------:R-:W2:Y:S04]  /*3870*/  LDG.E.64 R24, desc[UR16][R8.64] ;  /* 0x0000001008187981 */ /* 0x000ea8000c1e1b00 */
[----:B---3--:R-:W3:Y:S01]  /*3880*/  LDG.E.64 R20, desc[UR16][R10.64] ;  /* 0x000000100a147981 */ /* 0x008ee2000c1e1b00 */
        /* <DEDUP_REMOVED lines=12> */
[----:B-1----:R-:W2:Y:S04]  /*3950*/  LDG.E.64 R26, desc[UR16][R6.64] ;  /* 0x00000010061a7981 */ /* 0x002ea8000c1e1b00 */
[----:B------:R-:W3:Y:S01]  /*3960*/  LDG.E.64 R18, desc[UR16][R16.64] ;  /* 0x0000001010127981 */ /* 0x000ee2000c1e1b00 */
[----:B------:R-:W-:Y:S01]  /*3970*/  VIADD R5, R5, 0x8 ;  /* 0x0000000805057836 */ /* 0x000fe20000000000 */
[----:B------:R-:W-:-:S02]  /*3980*/  ULEA UR18, UR20, UR18, 0x3 ;  /* 0x0000001214127291 */ /* 0x000fc4000f8e18ff */
[----:B------:R-:W-:Y:S02]  /*3990*/  ULEA UR15, UR20, UR15, 0x3 ;  /* 0x0000000f140f7291 */ /* 0x000fe4000f8e18ff */
[----:B------:R-:W-:Y:S01]  /*39a0*/  ISETP.NE.AND P0, PT, R5, RZ, PT ;  /* 0x000000ff0500720c */ /* 0x000fe20003f05270 */
[----:B------:R-:W-:Y:S02]  /*39b0*/  ULEA UR14, UR20, UR14, 0x3 ;  /* 0x0000000e140e7291 */ /* 0x000fe4000f8e18ff */
[----:B------:R-:W-:Y:S02]  /*39c0*/  ULEA UR13, UR20, UR13, 0x3 ;  /* 0x0000000d140d7291 */ /* 0x000fe4000f8e18ff */
[----:B------:R-:W-:Y:S02]  /*39d0*/  ULEA UR12, UR20, UR12, 0x3 ;  /* 0x0000000c140c7291 */ /* 0x000fe4000f8e18ff */
[----:B------:R-:W-:Y:S02]  /*39e0*/  ULEA UR11, UR20, UR11, 0x3 ;  /* 0x0000000b140b7291 */ /* 0x000fe4000f8e18ff */
[----:B------:R-:W-:-:S02]  /*39f0*/  ULEA UR4, UR20, UR4, 0x3 ;  /* 0x0000000414047291 */ /* 0x000fc4000f8e18ff */
[----:B------:R-:W-:Y:S01]  /*3a00*/  ULEA UR10, UR20, UR10, 0x3 ;  /* 0x0000000a140a7291 */ /* 0x000fe2000f8e18ff */
[----:B--2---:R0:W-:Y:S04]  /*3a10*/  STG.E.64 desc[UR16][R16.64], R26 ;  /* 0x0000001a10007986 */ /* 0x0041e8000c101b10 */
[----:B---3--:R0:W-:Y:S01]  /*3a20*/  STG.E.64 desc[UR16][R6.64], R18 ;  /* 0x0000001206007986 */ /* 0x0081e2000c101b10 */
[----:B------:R-:W-:Y:S06]  /*3a30*/  @P0 BRA `(.L_x_33) ;  /* 0xfffffff8000c0947 */ /* 0x000fec000383ffff */
[----:B0-----:R-:W-:-:S07]  /*3a40*/  IMAD.MOV.U32 R11, RZ, RZ, R0 ;  /* 0x000000ffff0b7224 */ /* 0x001fce00078e0000 */
.L_x_32:
[----:B------:R-:W-:-:S13]  /*3a50*/  ISETP.NE.AND P0, PT, R22, RZ, PT ;  /* 0x000000ff1600720c */ /* 0x000fda0003f05270 */
[----:B------:R-:W-:Y:S05]  /*3a60*/  @!P0 BRA `(.L_x_31) ;  /* 0x0000000400cc8947 */ /* 0x000fea0003800000 */
[----:B------:R-:W-:Y:S01]  /*3a70*/  VIADD R5, R22, 0xffffffff ;  /* 0xffffffff16057836 */ /* 0x000fe20000000000 */
[----:B------:R-:W-:Y:S02]  /*3a80*/  ISETP.NE.AND P0, PT, R23, RZ, PT ;  /* 0x000000ff1700720c */ /* 0x000fe40003f05270 */
[----:B------:R-:W-:Y:S02]  /*3a90*/  SHF.R.S32.HI R10, RZ, 0x1f, R4 ;  /* 0x0000001fff0a7819 */ /* 0x000fe40000011404 */
[----:B------:R-:W-:Y:S01]  /*3aa0*/  ISETP.GE.U32.AND P1, PT, R5, 0x3, PT ;  /* 0x000000030500780c */ /* 0x000fe20003f26070 */
[----:B------:R-:W-:-:S12]  /*3ab0*/  VIADD R5, R2, 0xffffffff ;  /* 0xffffffff02057836 */ /* 0x000fd80000000000 */
[----:B------:R-:W-:Y:S05]  /*3ac0*/  @!P1 BRA `(.L_x_34) ;  /* 0x0000000000e89947 */ /* 0x000fea0003800000 */
[----:B------:R-:W0:Y:S02]  /*3ad0*/  LDCU UR4, c[0x0][0x388] ;  /* 0x00007100ff0477ac */ /* 0x000e240008000800 */
[----:B0-----:R-:W-:-:S05]  /*3ae0*/  IMAD R6, R11, UR4, RZ ;  /* 0x000000040b067c24 */ /* 0x001fca000f8e02ff */
[----:B------:R-:W-:Y:S02]  /*3af0*/  SHF.R.S32.HI R7, RZ, 0x1f, R6 ;  /* 0x0000001fff077819 */ /* 0x000fe40000011406 */
[-C--:B------:R-:W-:Y:S02]  /*3b00*/  IADD3 R17, P1, PT, R5, R6.reuse, RZ ;  /* 0x0000000605117210 */ /* 0x080fe40007f3e0ff */
[----:B------:R-:W-:-:S03]  /*3b10*/  IADD3 R9, P2, PT, R4, R6, RZ ;  /* 0x0000000604097210 */ /* 0x000fc60007f5e0ff */
[--C-:B------:R-:W-:Y:S01]  /*3b20*/  IMAD.X R8, RZ, RZ, R7.reuse, P1 ;  /* 0x000000ffff087224 */ /* 0x100fe200008e0607 */
[-C--:B------:R-:W-:Y:S01]  /*3b30*/  LEA R18, P1, R17, R12.reuse, 0x3 ;  /* 0x0000000c11127211 */ /* 0x080fe200078218ff */
[----:B------:R-:W-:Y:S01]  /*3b40*/  IMAD.X R7, R10, 0x1, R7, P2 ;  /* 0x000000010a077824 */ /* 0x000fe200010e0607 */
[----:B------:R-:W-:Y:S02]  /*3b50*/  LEA R26, P2, R9, R12, 0x3 ;  /* 0x0000000c091a7211 */ /* 0x000fe400078418ff */
[-C--:B------:R-:W-:Y:S02]  /*3b60*/  LEA.HI.X R19, R17, R13.reuse, R8, 0x3, P1 ;  /* 0x0000000d11137211 */ /* 0x080fe400008f1c08 */
[----:B------:R-:W-:-:S03]  /*3b70*/  LEA.HI.X R27, R9, R13, R7, 0x3, P2 ;  /* 0x0000000d091b7211 */ /* 0x000fc600010f1c07 */
[----:B--2---:R-:W2:Y:S04]  /*3b80*/  LDG.E.64 R24, desc[UR16][R18.64] ;  /* 0x0000001012187981 */ /* 0x004ea8000c1e1b00 */
[----:B------:R-:W3:Y:S01]  /*3b90*/  LDG.E.64 R20, desc[UR16][R26.64] ;  /* 0x000000101a147981 */ /* 0x000ee2000c1e1b00 */
[----:B------:R-:W-:-:S05]  /*3ba0*/  VIADD R16, R6, UR4 ;  /* 0x0000000406107c36 */ /* 0x000fca0008000000 */
[----:B------:R-:W-:Y:S02]  /*3bb0*/  SHF.R.S32.HI R7, RZ, 0x1f, R16 ;  /* 0x0000001fff077819 */ /* 0x000fe40000011410 */
[-C--:B------:R-:W-:Y:S02]  /*3bc0*/  IADD3 R9, P2, PT, R4, R16.reuse, RZ ;  /* 0x0000001004097210 */ /* 0x080fe40007f5e0ff */
[----:B------:R-:W-:-:S03]  /*3bd0*/  IADD3 R29, P1, PT, R5, R16, RZ ;  /* 0x00000010051d7210 */ /* 0x000fc60007f3e0ff */
[--C-:B------:R-:W-:Y:S01]  /*3be0*/  IMAD.X R17, R10, 0x1, R7.reuse, P2 ;  /* 0x000000010a117824 */ /* 0x100fe200010e0607 */
[-C--:B------:R-:W-:Y:S01]  /*3bf0*/  LEA R8, P2, R9, R12.reuse, 0x3 ;  /* 0x0000000c09087211 */ /* 0x080fe200078418ff */
[----:B------:R-:W-:Y:S01]  /*3c00*/  IMAD.X R28, RZ, RZ, R7, P1 ;  /* 0x000000ffff1c7224 */ /* 0x000fe200008e0607 */
[----:B------:R-:W-:Y:S02]  /*3c10*/  LEA R6, P1, R29, R12, 0x3 ;  /* 0x0000000c1d067211 */ /* 0x000fe400078218ff */
[-C--:B------:R-:W-:Y:S02]  /*3c20*/  LEA.HI.X R9, R9, R13.reuse, R17, 0x3, P2 ;  /* 0x0000000d09097211 */ /* 0x080fe400010f1c11 */
[----:B------:R-:W-:Y:S01]  /*3c30*/  LEA.HI.X R7, R29, R13, R28, 0x3, P1 ;  /* 0x0000000d1d077211 */ /* 0x000fe200008f1c1c */
[----:B---3--:R0:W-:Y:S04]  /*3c40*/  STG.E.64 desc[UR16][R18.64], R20 ;  /* 0x0000001412007986 */ /* 0x0081e8000c101b10 */
[----:B--2---:R1:W-:Y:S04]  /*3c50*/  STG.E.64 desc[UR16][R26.64], R24 ;  /* 0x000000181a007986 */ /* 0x0043e8000c101b10 */
[----:B------:R-:W2:Y:S04]  /*3c60*/  LDG.E.64 R28, desc[UR16][R8.64] ;  /* 0x00000010081c7981 */ /* 0x000ea8000c1e1b00 */
[----:B------:R-:W3:Y:S01]  /*3c70*/  LDG.E.64 R30, desc[UR16][R6.64] ;  /* 0x00000010061e7981 */ /* 0x000ee2000c1e1b00 */
[----:B------:R-:W-:-:S05]  /*3c80*/  VIADD R32, R16, UR4 ;  /* 0x0000000410207c36 */ /* 0x000fca0008000000 */
[----:B------:R-:W-:Y:S02]  /*3c90*/  SHF.R.S32.HI R17, RZ, 0x1f, R32 ;  /* 0x0000001fff117819 */ /* 0x000fe40000011420 */
[-C--:B------:R-:W-:Y:S02]  /*3ca0*/  IADD3 R33, P2, PT, R4, R32.reuse, RZ ;  /* 0x0000002004217210 */ /* 0x080fe40007f5e0ff */
[----:B------:R-:W-:-:S03]  /*3cb0*/  IADD3 R35, P1, PT, R5, R32, RZ ;  /* 0x0000002005237210 */ /* 0x000fc60007f3e0ff */
[--C-:B------:R-:W-:Y:S01]  /*3cc0*/  IMAD.X R34, R10, 0x1, R17.reuse, P2 ;  /* 0x000000010a227824 */ /* 0x100fe200010e0611 */
[-C--:B0-----:R-:W-:Y:S01]  /*3cd0*/  LEA R18, P2, R33, R12.reuse, 0x3 ;  /* 0x0000000c21127211 */ /* 0x081fe200078418ff */
[----:B------:R-:W-:Y:S01]  /*3ce0*/  IMAD.X R36, RZ, RZ, R17, P1 ;  /* 0x000000ffff247224 */ /* 0x000fe200008e0611 */
[----:B------:R-:W-:Y:S02]  /*3cf0*/  LEA R16, P1, R35, R12, 0x3 ;  /* 0x0000000c23107211 */ /* 0x000fe400078218ff */
[-C--:B------:R-:W-:Y:S02]  /*3d00*/  LEA.HI.X R19, R33, R13.reuse, R34, 0x3, P2 ;  /* 0x0000000d21137211 */ /* 0x080fe400010f1c22 */
[----:B------:R-:W-:Y:S01]  /*3d10*/  LEA.HI.X R17, R35, R13, R36, 0x3, P1 ;  /* 0x0000000d23117211 */ /* 0x000fe200008f1c24 */
[----:B--2---:R0:W-:Y:S04]  /*3d20*/  STG.E.64 desc[UR16][R6.64], R28 ;  /* 0x0000001c06007986 */ /* 0x0041e8000c101b10 */
[----:B---3--:R2:W-:Y:S04]  /*3d30*/  STG.E.64 desc[UR16][R8.64], R30 ;  /* 0x0000001e08007986 */ /* 0x0085e8000c101b10 */
[----:B-1----:R-:W3:Y:S04]  /*3d40*/  LDG.E.64 R26, desc[UR16][R18.64] ;  /* 0x00000010121a7981 */ /* 0x002ee8000c1e1b00 */
[----:B------:R-:W4:Y:S01]  /*3d50*/  LDG.E.64 R24, desc[UR16][R16.64] ;  /* 0x0000001010187981 */ /* 0x000f22000c1e1b00 */
        /* <DEDUP_REMOVED lines=17> */
.L_x_34:
[----:B------:R-:W-:Y:S05]  /*3e70*/  @!P0 BRA `(.L_x_31) ;  /* 0x0000000000c88947 */ /* 0x000fea0003800000 */
[----:B------:R-:W1:Y:S01]  /*3e80*/  LDCU UR4, c[0x0][0x3a0] ;  /* 0x00007400ff0477ac */ /* 0x000e620008000800 */
[----:B------:R-:W-:Y:S01]  /*3e90*/  ISETP.NE.AND P0, PT, R23, 0x1, PT ;  /* 0x000000011700780c */ /* 0x000fe20003f05270 */
[----:B-1----:R-:W-:-:S12]  /*3ea0*/  ULOP3.LUT UP0, URZ, UR4, 0x1, URZ, 0xc0, !UPT ;  /* 0x0000000104ff7892 */ /* 0x002fd8000f80c0ff */
        /* <DEDUP_REMOVED lines=23> */
[----:B------:R-:W-:Y:S01]  /*4020*/  LEA.HI.X R9, R27, R13, R28, 0x3, P1 ;  /* 0x0000000d1b097211 */ /* 0x000fe200008f1c1c */
[----:B---3--:R1:W-:Y:S04]  /*4030*/  STG.E.64 desc[UR16][R16.64], R24 ;  /* 0x0000001810007986 */ /* 0x0083e8000c101b10 */
[----:B--2---:R1:W-:Y:S04]  /*4040*/  STG.E.64 desc[UR16][R18.64], R20 ;  /* 0x0000001412007986 */ /* 0x0043e8000c101b10 */
[----:B------:R-:W2:Y:S04]  /*4050*/  LDG.E.64 R28, desc[UR16][R8.64] ;  /* 0x00000010081c7981 */ /* 0x000ea8000c1e1b00 */
[----:B------:R-:W3:Y:S01]  /*4060*/  LDG.E.64 R26, desc[UR16][R6.64] ;  /* 0x00000010061a7981 */ /* 0x000ee2000c1e1b00 */
[----:B------:R-:W-:-:S03]  /*4070*/  VIADD R11, R11, 0x2 ;  /* 0x000000020b0b7836 */ /* 0x000fc60000000000 */
[----:B--2---:R1:W-:Y:S04]  /*4080*/  STG.E.64 desc[UR16][R6.64], R28 ;  /* 0x0000001c06007986 */ /* 0x0043e8000c101b10 */
[----:B---3--:R1:W-:Y:S02]  /*4090*/  STG.E.64 desc[UR16][R8.64], R26 ;  /* 0x0000001a08007986 */ /* 0x0083e4000c101b10 */
.L_x_35:
[----:B------:R-:W-:Y:S05]  /*40a0*/  BRA.U !UP0, `(.L_x_31) ;  /* 0x00000001083c7547 */ /* 0x000fea000b800000 */
[----:B------:R-:W0:Y:S02]  /*40b0*/  LDCU UR4, c[0x0][0x388] ;  /* 0x00007100ff0477ac */ /* 0x000e240008000800 */
[----:B01----:R-:W-:-:S05]  /*40c0*/  IMAD R6, R11, UR4, RZ ;  /* 0x000000040b067c24 */ /* 0x003fca000f8e02ff */
[-C--:B------:R-:W-:Y:S02]  /*40d0*/  IADD3 R9, P1, PT, R4, R6.reuse, RZ ;  /* 0x0000000604097210 */ /* 0x080fe40007f3e0ff */
[----:B------:R-:W-:Y:S02]  /*40e0*/  SHF.R.S32.HI R7, RZ, 0x1f, R6 ;  /* 0x0000001fff077819 */ /* 0x000fe40000011406 */
[----:B------:R-:W-:-:S03]  /*40f0*/  IADD3 R5, P0, PT, R5, R6, RZ ;  /* 0x0000000605057210 */ /* 0x000fc60007f1e0ff */
[--C-:B------:R-:W-:Y:S01]  /*4100*/  IMAD.X R10, R10, 0x1, R7.reuse, P1 ;  /* 0x000000010a0a7824 */ /* 0x100fe200008e0607 */
[-C--:B------:R-:W-:Y:S01]  /*4110*/  LEA R6, P1, R9, R12.reuse, 0x3 ;  /* 0x0000000c09067211 */ /* 0x080fe200078218ff */
[----:B------:R-:W-:Y:S01]  /*4120*/  IMAD.X R7, RZ, RZ, R7, P0 ;  /* 0x000000ffff077224 */ /* 0x000fe200000e0607 */
[----:B------:R-:W-:-:S04]  /*4130*/  LEA R4, P0, R5, R12, 0x3 ;  /* 0x0000000c05047211 */ /* 0x000fc800078018ff */
[-C--:B------:R-:W-:Y:S02]  /*4140*/  LEA.HI.X R5, R5, R13.reuse, R7, 0x3, P0 ;  /* 0x0000000d05057211 */ /* 0x080fe400000f1c07 */
[----:B------:R-:W-:-:S03]  /*4150*/  LEA.HI.X R7, R9, R13, R10, 0x3, P1 ;  /* 0x0000000d09077211 */ /* 0x000fc600008f1c0a */
[----:B------:R-:W3:Y:S04]  /*4160*/  LDG.E.64 R8, desc[UR16][R4.64] ;  /* 0x0000001004087981 */ /* 0x000ee8000c1e1b00 */
[----:B------:R-:W4:Y:S04]  /*4170*/  LDG.E.64 R10, desc[UR16][R6.64] ;  /* 0x00000010060a7981 */ /* 0x000f28000c1e1b00 */
[----:B----4-:R4:W-:Y:S04]  /*4180*/  STG.E.64 desc[UR16][R4.64], R10 ;  /* 0x0000000a04007986 */ /* 0x0109e8000c101b10 */
[----:B---3--:R4:W-:Y:S02]  /*4190*/  STG.E.64 desc[UR16][R6.64], R8 ;  /* 0x0000000806007986 */ /* 0x0089e4000c101b10 */
.L_x_31:
[----:B------:R-:W-:Y:S05]  /*41a0*/  BSYNC.RECONVERGENT B0 ;  /* 0x0000000000007941 */ /* 0x000fea0003800200 */
.L_x_30:
[----:B------:R-:W-:-:S13]  /*41b0*/  ISETP.GT.U32.AND P0, PT, R2, 0x1, PT ;  /* 0x000000010200780c */ /* 0x000fda0003f04070 */
[----:B------:R-:W-:Y:S05]  /*41c0*/  @P0 BRA `(.L_x_36) ;  /* 0xffffffec00d40947 */ /* 0x000fea000383ffff */
[----:B------:R-:W-:Y:S05]  /*41d0*/  EXIT ;  /* 0x000000000000794d */ /* 0x000fea0003800000 */
        .weak           $__internal_0_$__cuda_sm20_div_rn_f64_full
        .type           $__internal_0_$__cuda_sm20_div_rn_f64_full,@function
        .size           $__internal_0_$__cuda_sm20_div_rn_f64_full,(.L_x_43 - $__internal_0_$__cuda_sm20_div_rn_f64_full)
$__internal_0_$__cuda_sm20_div_rn_f64_full:
[C---:B------:R-:W-:Y:S01]  /*41e0*/  FSETP.GEU.AND P0, PT, |R23|.reuse, 1.469367938527859385e-39, PT ;  /* 0x001000001700780b */ /* 0x040fe20003f0e200 */
[----:B------:R-:W-:Y:S01]  /*41f0*/  IMAD.MOV.U32 R32, RZ, RZ, 0x1 ;  /* 0x00000001ff207424 */ /* 0x000fe200078e00ff */
[----:B------:R-:W-:Y:S01]  /*4200*/  LOP3.LUT R20, R23, 0x800fffff, RZ, 0xc0, !PT ;  /* 0x800fffff17147812 */ /* 0x000fe200078ec0ff */
[----:B------:R-:W-:Y:S01]  /*4210*/  IMAD.MOV.U32 R31, RZ, RZ, 0x1ca00000 ;  /* 0x1ca00000ff1f7424 */ /* 0x000fe200078e00ff */
[C---:B------:R-:W-:Y:S01]  /*4220*/  FSETP.GEU.AND P3, PT, |R25|.reuse, 1.469367938527859385e-39, PT ;  /* 0x001000001900780b */ /* 0x040fe20003f6e200 */
[----:B------:R-:W-:Y:S01]  /*4230*/  IMAD.MOV.U32 R11, RZ, RZ, 0x1ca00000 ;  /* 0x1ca00000ff0b7424 */ /* 0x000fe200078e00ff */
[----:B------:R-:W-:Y:S01]  /*4240*/  LOP3.LUT R21, R20, 0x3ff00000, RZ, 0xfc, !PT ;  /* 0x3ff0000014157812 */ /* 0x000fe200078efcff */
[----:B------:R-:W-:Y:S01]  /*4250*/  IMAD.MOV.U32 R20, RZ, RZ, R22 ;  /* 0x000000ffff147224 */ /* 0x000fe200078e0016 */
[----:B------:R-:W-:Y:S01]  /*4260*/  LOP3.LUT R29, R25, 0x7ff00000, RZ, 0xc0, !PT ;  /* 0x7ff00000191d7812 */ /* 0x000fe200078ec0ff */
[----:B------:R-:W-:Y:S01]  /*4270*/  BSSY.RECONVERGENT B3, `(.L_x_37) ;  /* 0x0000050000037945 */ /* 0x000fe20003800200 */
[----:B------:R-:W-:-:S03]  /*4280*/  LOP3.LUT R30, R23, 0x7ff00000, RZ, 0xc0, !PT ;  /* 0x7ff00000171e7812 */ /* 0x000fc600078ec0ff */
[----:B------:R-:W-:Y:S01]  /*4290*/  @!P0 DMUL R20, R22, 8.98846567431157953865e+307 ;  /* 0x7fe0000016148828 */ /* 0x000fe20000000000 */
[----:B------:R-:W-:-:S03]  /*42a0*/  ISETP.GE.U32.AND P2, PT, R29, R30, PT ;  /* 0x0000001e1d00720c */ /* 0x000fc60003f46070 */
[----:B------:R-:W-:Y:S02]  /*42b0*/  @!P3 LOP3.LUT R10, R23, 0x7ff00000, RZ, 0xc0, !PT ;  /* 0x7ff00000170ab812 */ /* 0x000fe400078ec0ff */
[----:B------:R-:W0:Y:S01]  /*42c0*/  MUFU.RCP64H R33, R21 ;  /* 0x0000001500217308 */ /* 0x000e220000001800 */
[----:B------:R-:W-:Y:S02]  /*42d0*/  SEL R11, R11, 0x63400000, !P2 ;  /* 0x634000000b0b7807 */ /* 0x000fe40005000000 */
[----:B------:R-:W-:Y:S02]  /*42e0*/  @!P3 ISETP.GE.U32.AND P4, PT, R29, R10, PT ;  /* 0x0000000a1d00b20c */ /* 0x000fe40003f86070 */
[----:B------:R-:W-:Y:S02]  /*42f0*/  LOP3.LUT R11, R11, 0x800fffff, R25, 0xf8, !PT ;  /* 0x800fffff0b0b7812 */ /* 0x000fe400078ef819 */
[----:B------:R-:W-:Y:S02]  /*4300*/  @!P3 SEL R31, R31, 0x63400000, !P4 ;  /* 0x634000001f1fb807 */ /* 0x000fe40006000000 */
[----:B------:R-:W-:-:S02]  /*4310*/  @!P0 LOP3.LUT R30, R21, 0x7ff00000, RZ, 0xc0, !PT ;  /* 0x7ff00000151e8812 */ /* 0x000fc400078ec0ff */
[----:B------:R-:W-:Y:S01]  /*4320*/  @!P3 LOP3.LUT R10, R31, 0x80000000, R25, 0xf8, !PT ;  /* 0x800000001f0ab812 */ /* 0x000fe200078ef819 */
[----:B------:R-:W-:Y:S01]  /*4330*/  IMAD.MOV.U32 R31, RZ, RZ, R29 ;  /* 0x000000ffff1f7224 */ /* 0x000fe200078e001d */
[----:B0-----:R-:W-:-:S08]  /*4340*/  DFMA R26, R32, -R20, 1 ;  /* 0x3ff00000201a742b */ /* 0x001fd00000000814 */
[----:B------:R-:W-:-:S08]  /*4350*/  DFMA R26, R26, R26, R26 ;  /* 0x0000001a1a1a722b */ /* 0x000fd0000000001a */
[----:B------:R-:W-:Y:S01]  /*4360*/  DFMA R26, R32, R26, R32 ;  /* 0x0000001a201a722b */ /* 0x000fe20000000020 */
[----:B------:R-:W-:Y:S01]  /*4370*/  @!P3 LOP3.LUT R33, R10, 0x100000, RZ, 0xfc, !PT ;  /* 0x001000000a21b812 */ /* 0x000fe200078efcff */
[----:B------:R-:W-:Y:S02]  /*4380*/  IMAD.MOV.U32 R10, RZ, RZ, R24 ;  /* 0x000000ffff0a7224 */ /* 0x000fe400078e0018 */
[----:B------:R-:W-:-:S04]  /*4390*/  @!P3 IMAD.MOV.U32 R32, RZ, RZ, RZ ;  /* 0x000000ffff20b224 */ /* 0x000fc800078e00ff */
[----:B------:R-:W-:Y:S02]  /*43a0*/  DFMA R34, R26, -R20, 1 ;  /* 0x3ff000001a22742b */ /* 0x000fe40000000814 */
[----:B------:R-:W-:-:S06]  /*43b0*/  @!P3 DFMA R10, R10, 2, -R32 ;  /* 0x400000000a0ab82b */ /* 0x000fcc0000000820 */
[----:B------:R-:W-:-:S04]  /*43c0*/  DFMA R34, R26, R34, R26 ;  /* 0x000000221a22722b */ /* 0x000fc8000000001a */
[----:B------:R-:W-:-:S04]  /*43d0*/  @!P3 LOP3.LUT R31, R11, 0x7ff00000, RZ, 0xc0, !PT ;  /* 0x7ff000000b1fb812 */ /* 0x000fc800078ec0ff */
[----:B------:R-:W-:-:S08]  /*43e0*/  DMUL R32, R34, R10 ;  /* 0x0000000a22207228 */ /* 0x000fd00000000000 */
[----:B------:R-:W-:-:S08]  /*43f0*/  DFMA R26, R32, -R20, R10 ;  /* 0x80000014201a722b */ /* 0x000fd0000000000a */
[----:B------:R-:W-:Y:S01]  /*4400*/  DFMA R26, R34, R26, R32 ;  /* 0x0000001a221a722b */ /* 0x000fe20000000020 */
[----:B------:R-:W-:-:S05]  /*4410*/  VIADD R32, R31, 0xffffffff ;  /* 0xffffffff1f207836 */ /* 0x000fca0000000000 */
[----:B------:R-:W-:Y:S01]  /*4420*/  ISETP.GT.U32.AND P0, PT, R32, 0x7feffffe, PT ;  /* 0x7feffffe2000780c */ /* 0x000fe20003f04070 */
[----:B------:R-:W-:-:S05]  /*4430*/  VIADD R32, R30, 0xffffffff ;  /* 0xffffffff1e207836 */ /* 0x000fca0000000000 */
[----:B------:R-:W-:-:S13]  /*4440*/  ISETP.GT.U32.OR P0, PT, R32, 0x7feffffe, P0 ;  /* 0x7feffffe2000780c */ /* 0x000fda0000704470 */
[----:B------:R-:W-:Y:S05]  /*4450*/  @P0 BRA `(.L_x_38) ;  /* 0x0000000000700947 */ /* 0x000fea0003800000 */
[----:B------:R-:W-:Y:S01]  /*4460*/  LOP3.LUT R24, R23, 0x7ff00000, RZ, 0xc0, !PT ;  /* 0x7ff0000017187812 */ /* 0x000fe200078ec0ff */
[----:B------:R-:W-:-:S03]  /*4470*/  IMAD.MOV.U32 R25, RZ, RZ, 0x1ca00000 ;  /* 0x1ca00000ff197424 */ /* 0x000fc600078e00ff */
[CC--:B------:R-:W-:Y:S02]  /*4480*/  VIADDMNMX R30, R29.reuse, -R24.reuse, 0xb9600000, !PT ;  /* 0xb96000001d1e7446 */ /* 0x0c0fe40007800918 */
[----:B------:R-:W-:Y:S02]  /*4490*/  ISETP.GE.U32.AND P0, PT, R29, R24, PT ;  /* 0x000000181d00720c */ /* 0x000fe40003f06070 */
[----:B------:R-:W-:Y:S01]  /*44a0*/  VIMNMX R24, PT, PT, R30, 0x46a00000, PT ;  /* 0x46a000001e187848 */ /* 0x000fe20003fe0100 */
[----:B------:R-:W-:Y:S01]  /*44b0*/  IMAD.MOV.U32 R30, RZ, RZ, RZ ;  /* 0x000000ffff1e7224 */ /* 0x000fe200078e00ff */
[----:B------:R-:W-:-:S05]  /*44c0*/  SEL R25, R25, 0x63400000, !P0 ;  /* 0x6340000019197807 */ /* 0x000fca0004000000 */
[----:B------:R-:W-:-:S04]  /*44d0*/  IMAD.IADD R24, R24, 0x1, -R25 ;  /* 0x0000000118187824 */ /* 0x000fc800078e0a19 */
[----:B------:R-:W-:-:S06]  /*44e0*/  VIADD R31, R24, 0x7fe00000 ;  /* 0x7fe00000181f7836 */ /* 0x000fcc0000000000 */
[----:B------:R-:W-:-:S10]  /*44f0*/  DMUL R32, R26, R30 ;  /* 0x0000001e1a207228 */ /* 0x000fd40000000000 */
[----:B------:R-:W-:-:S13]  /*4500*/  FSETP.GTU.AND P0, PT, |R33|, 1.469367938527859385e-39, PT ;  /* 0x001000002100780b */ /* 0x000fda0003f0c200 */
[----:B------:R-:W-:Y:S05]  /*4510*/  @P0 BRA `(.L_x_39) ;  /* 0x0000000000940947 */ /* 0x000fea0003800000 */
[----:B------:R-:W-:Y:S01]  /*4520*/  DFMA R10, R26, -R20, R10 ;  /* 0x800000141a0a722b */ /* 0x000fe2000000000a */
[----:B------:R-:W-:-:S09]  /*4530*/  IMAD.MOV.U32 R30, RZ, RZ, RZ ;  /* 0x000000ffff1e7224 */ /* 0x000fd200078e00ff */
[C---:B------:R-:W-:Y:S02]  /*4540*/  FSETP.NEU.AND P0, PT, R11.reuse, RZ, PT ;  /* 0x000000ff0b00720b */ /* 0x040fe40003f0d000 */
[----:B------:R-:W-:-:S04]  /*4550*/  LOP3.LUT R23, R11, 0x80000000, R23, 0x48, !PT ;  /* 0x800000000b177812 */ /* 0x000fc800078e4817 */
[----:B------:R-:W-:-:S07]  /*4560*/  LOP3.LUT R31, R23, R31, RZ, 0xfc, !PT ;  /* 0x0000001f171f7212 */ /* 0x000fce00078efcff */
[----:B------:R-:W-:Y:S05]  /*4570*/  @!P0 BRA `(.L_x_39) ;  /* 0x00000000007c8947 */ /* 0x000fea0003800000 */
[----:B------:R-:W-:Y:S02]  /*4580*/  IMAD.MOV R11, RZ, RZ, -R24 ;  /* 0x000000ffff0b7224 */ /* 0x000fe400078e0a18 */
[----:B------:R-:W-:-:S06]  /*4590*/  IMAD.MOV.U32 R10, RZ, RZ, RZ ;  /* 0x000000ffff0a7224 */ /* 0x000fcc00078e00ff */
[----:B------:R-:W-:Y:S02]  /*45a0*/  DFMA R10, R32, -R10, R26 ;  /* 0x8000000a200a722b */ /* 0x000fe4000000001a */
[----:B------:R-:W-:-:S04]  /*45b0*/  DMUL.RP R26, R26, R30 ;  /* 0x0000001e1a1a7228 */ /* 0x000fc80000008000 */
[----:B------:R-:W-:-:S04]  /*45c0*/  IADD3 R10, PT, PT, -R24, -0x43300000, RZ ;  /* 0xbcd00000180a7810 */ /* 0x000fc80007ffe1ff */
[----:B------:R-:W-:Y:S02]  /*45d0*/  FSETP.NEU.AND P0, PT, |R11|, R10, PT ;  /* 0x0000000a0b00720b */ /* 0x000fe40003f0d200 */
[----:B------:R-:W-:Y:S02]  /*45e0*/  LOP3.LUT R23, R27, R23, RZ, 0x3c, !PT ;  /* 0x000000171b177212 */ /* 0x000fe400078e3cff */
[----:B------:R-:W-:Y:S02]  /*45f0*/  FSEL R32, R26, R32, !P0 ;  /* 0x000000201a207208 */ /* 0x000fe40004000000 */
[----:B------:R-:W-:Y:S01]  /*4600*/  FSEL R33, R23, R33, !P0 ;  /* 0x0000002117217208 */ /* 0x000fe20004000000 */
[----:B------:R-:W-:Y:S06]  /*4610*/  BRA `(.L_x_39) ;  /* 0x0000000000547947 */ /* 0x000fec0003800000 */
.L_x_38:
[----:B------:R-:W-:-:S14]  /*4620*/  DSETP.NAN.AND P0, PT, R24, R24, PT ;  /* 0x000000181800722a */ /* 0x000fdc0003f08000 */
[----:B------:R-:W-:Y:S05]  /*4630*/  @P0 BRA `(.L_x_40) ;  /* 0x0000000000440947 */ /* 0x000fea0003800000 */
[----:B------:R-:W-:-:S14]  /*4640*/  DSETP.NAN.AND P0, PT, R22, R22, PT ;  /* 0x000000161600722a */ /* 0x000fdc0003f08000 */
[----:B------:R-:W-:Y:S05]  /*4650*/  @P0 BRA `(.L_x_41) ;  /* 0x0000000000300947 */ /* 0x000fea0003800000 */
[----:B------:R-:W-:Y:S01]  /*4660*/  ISETP.NE.AND P0, PT, R31, R30, PT ;  /* 0x0000001e1f00720c */ /* 0x000fe20003f05270 */
[----:B------:R-:W-:Y:S02]  /*4670*/  IMAD.MOV.U32 R32, RZ, RZ, 0x0 ;  /* 0x00000000ff207424 */ /* 0x000fe400078e00ff */
[----:B------:R-:W-:-:S10]  /*4680*/  IMAD.MOV.U32 R33, RZ, RZ, -0x80000 ;  /* 0xfff80000ff217424 */ /* 0x000fd400078e00ff */
[----:B------:R-:W-:Y:S05]  /*4690*/  @!P0 BRA `(.L_x_39) ;  /* 0x0000000000348947 */ /* 0x000fea0003800000 */
[----:B------:R-:W-:Y:S02]  /*46a0*/  ISETP.NE.AND P0, PT, R31, 0x7ff00000, PT ;  /* 0x7ff000001f00780c */ /* 0x000fe40003f05270 */
[----:B------:R-:W-:Y:S02]  /*46b0*/  LOP3.LUT R33, R25, 0x80000000, R23, 0x48, !PT ;  /* 0x8000000019217812 */ /* 0x000fe400078e4817 */
[----:B------:R-:W-:-:S13]  /*46c0*/  ISETP.EQ.OR P0, PT, R30, RZ, !P0 ;  /* 0x000000ff1e00720c */ /* 0x000fda0004702670 */
[----:B------:R-:W-:Y:S01]  /*46d0*/  @P0 LOP3.LUT R10, R33, 0x7ff00000, RZ, 0xfc, !PT ;  /* 0x7ff00000210a0812 */ /* 0x000fe200078efcff */
[----:B------:R-:W-:Y:S02]  /*46e0*/  @!P0 IMAD.MOV.U32 R32, RZ, RZ, RZ ;  /* 0x000000ffff208224 */ /* 0x000fe400078e00ff */
[----:B------:R-:W-:Y:S02]  /*46f0*/  @P0 IMAD.MOV.U32 R32, RZ, RZ, RZ ;  /* 0x000000ffff200224 */ /* 0x000fe400078e00ff */
[----:B------:R-:W-:Y:S01]  /*4700*/  @P0 IMAD.MOV.U32 R33, RZ, RZ, R10 ;  /* 0x000000ffff210224 */ /* 0x000fe200078e000a */
[----:B------:R-:W-:Y:S06]  /*4710*/  BRA `(.L_x_39) ;  /* 0x0000000000147947 */ /* 0x000fec0003800000 */
.L_x_41:
[----:B------:R-:W-:Y:S01]  /*4720*/  LOP3.LUT R33, R23, 0x80000, RZ, 0xfc, !PT ;  /* 0x0008000017217812 */ /* 0x000fe200078efcff */
[----:B------:R-:W-:Y:S01]  /*4730*/  IMAD.MOV.U32 R32, RZ, RZ, R22 ;  /* 0x000000ffff207224 */ /* 0x000fe200078e0016 */
[----:B------:R-:W-:Y:S06]  /*4740*/  BRA `(.L_x_39) ;  /* 0x0000000000087947 */ /* 0x000fec0003800000 */
.L_x_40:
[----:B------:R-:W-:Y:S01]  /*4750*/  LOP3.LUT R33, R25, 0x80000, RZ, 0xfc, !PT ;  /* 0x0008000019217812 */ /* 0x000fe200078efcff */
[----:B------:R-:W-:-:S07]  /*4760*/  IMAD.MOV.U32 R32, RZ, RZ, R24 ;  /* 0x000000ffff207224 */ /* 0x000fce00078e0018 */
.L_x_39:
[----:B------:R-:W-:Y:S05]  /*4770*/  BSYNC.RECONVERGENT B3 ;  /* 0x0000000000037941 */ /* 0x000fea0003800200 */
.L_x_37:
[----:B------:R-:W-:Y:S02]  /*4780*/  IMAD.MOV.U32 R10, RZ, RZ, R0 ;  /* 0x000000ffff0a7224 */ /* 0x000fe400078e0000 */
[----:B------:R-:W-:-:S04]  /*4790*/  IMAD.MOV.U32 R11, RZ, RZ, 0x0 ;  /* 0x00000000ff0b7424 */ /* 0x000fc800078e00ff */
[----:B------:R-:W-:Y:S05]  /*47a0*/  RET.REL.NODEC R10 `(nullSpace1dBatchKernel) ;  /* 0xffffffb80a147950 */ /* 0x000fea0003c3ffff */
.L_x_42:
[----:B------:R-:W-:-:S00]  /*47b0*/  BRA `(.L_x_42) ;  /* 0xfffffffc00fc7947 */ /* 0x000fc0000383ffff */
[----:B------:R-:W-:-:S00]  /*47c0*/  NOP ;  /* 0x0000000000007918 */ /* 0x000fc00000000000 */
        /* <DEDUP_REMOVED lines=11> */
.L_x_43:


//--------------------- .nv.shared.reserved.0     --------------------------
	.section	.nv.shared.reserved.0,"aw",@nobits
	.weak		__nv_reservedSMEM_offset_0_alias
	.size		__nv_reservedSMEM_offset_0_alias, 0, 64
	.other		__nv_reservedSMEM_offset_0_alias,@"STO_CUDA_RESERVED_SHARED STV_DEFAULT"
__nv_reservedSMEM_offset_0_alias:
	.zero		0
	.zero		64


//--------------------- .nv.constant0.nullSpace1dBatchKernel --------------------------
	.section	.nv.constant0.nullSpace1dBatchKernel,"a",@progbits
	.sectionflags	@""
	.align	4
.nv.constant0.nullSpace1dBatchKernel:
	.zero		952


//--------------------- SYMBOLS --------------------------

	.type		.nv.reservedSmem.offset0,@object
	.size		.nv.reservedSmem.offset0,0x4
